// auto-generated by cutlass_sweep.gemm — config: {"arch": "sm_90", "cluster_m": 1, "cluster_n": 1, "dtype": "int8", "dtype_b": "int8", "layout": "nt", "stages": 0, "tile_k": 128, "tile_m": 192, "tile_n": 112}
#include "cutlass/cutlass.h"
#include "cutlass/gemm/collective/collective_builder.hpp"
#include "cutlass/gemm/device/gemm_universal_adapter.h"
#include "cutlass/gemm/kernel/gemm_universal.hpp"
#include "cutlass/epilogue/collective/collective_builder.hpp"

using ElemA = int8_t;
using ElemB = int8_t;
using ElemCD = int8_t;
using Acc  = int32_t;
using TileShape    = cute::Shape<cute::_192, cute::_112, cute::_128>;
using ClusterShape = cute::Shape<cute::_1, cute::_1, cute::_1>;

using CollectiveEpilogue = typename cutlass::epilogue::collective::CollectiveBuilder<
    cutlass::arch::Sm90, cutlass::arch::OpClassTensorOp,
    TileShape, ClusterShape,
    cutlass::epilogue::collective::EpilogueTileAuto,
    Acc, Acc,
    ElemCD, cutlass::layout::RowMajor, 128 / cutlass::sizeof_bits<ElemCD>::value,
    ElemCD, cutlass::layout::RowMajor, 128 / cutlass::sizeof_bits<ElemCD>::value,
    cutlass::epilogue::collective::EpilogueScheduleAuto
  >::CollectiveOp;

using CollectiveMainloop = typename cutlass::gemm::collective::CollectiveBuilder<
    cutlass::arch::Sm90, cutlass::arch::OpClassTensorOp,
    ElemA, cutlass::layout::RowMajor, 128 / cutlass::sizeof_bits<ElemA>::value,
    ElemB, cutlass::layout::ColumnMajor, 128 / cutlass::sizeof_bits<ElemB>::value,
    Acc,
    TileShape, ClusterShape,
    cutlass::gemm::collective::StageCountAutoCarveout<static_cast<int>(sizeof(typename CollectiveEpilogue::SharedStorage))>,
    cutlass::gemm::collective::KernelScheduleAuto
  >::CollectiveOp;

using GemmKernel = cutlass::gemm::kernel::GemmUniversal<
    cute::Shape<int,int,int,int>,
    CollectiveMainloop,
    CollectiveEpilogue
>;
using Gemm = cutlass::gemm::device::GemmUniversalAdapter<GemmKernel>;

// Force the device kernel symbol into the cubin without needing a host main.
auto* _anchor = &cutlass::device_kernel<GemmKernel>;


// ===== COMPILED SASS (sm_90a) =====

	.target	sm_90a

	.elftype	@"ET_EXEC"


//--------------------- .note.nv.tkinfo           --------------------------
	.section	.note.nv.tkinfo,"",@"SHT_NOTE"
	.sectionflags	@"SHF_NOTE_NV_TKINFO"
	.tkinfo
        /*0018*/ 	.word	0x00000002
        /*0030*/ 	.string	""
        /*0030*/ 	.string	"ptxas"
        /*0030*/ 	.string	"Cuda compilation tools, release 13.0, V13.0.88"
        /*0030*/ 	.string	"Build cuda_13.0.r13.0/compiler.36424714_0"
        /*0030*/ 	.string	"-arch sm_90a -m 64 "



//--------------------- .note.nv.cuinfo           --------------------------
	.section	.note.nv.cuinfo,"",@"SHT_NOTE"
	.sectionflags	@"SHF_NOTE_NV_CUINFO"
        /*0018*/ 	.short	0x0002
        /*001a*/ 	.short	0x005a
        /*001c*/ 	.short	0x0082
	.zero		2


//--------------------- .nv.info                  --------------------------
	.section	.nv.info,"",@"SHT_CUDA_INFO"
	.align	4


	//----- nvinfo : EIATTR_REGCOUNT
	.align		4
        /*0000*/ 	.byte	0x04, 0x2f
        /*0002*/ 	.short	(.L_15 - .L_14)
	.align		4
.L_14:
        /*0004*/ 	.word	index@(_ZN7cutlass13device_kernelINS_4gemm6kernel13GemmUniversalIN4cute5tupleIJiiiiEEENS1_10collective13CollectiveMmaINS1_34MainloopSm90TmaGmmaWarpSpecializedILi5ENS5_IJNS4_1CILi1EEESB_SB_EEENS1_35KernelTmaWarpSpecializedCooperativeEEENS5_IJNSA_ILi192EEENSA_ILi112EEENSA_ILi128EEEEEEaNS5_IJlSB_lEEEaSJ_NS4_8TiledMMAINS4_8MMA_AtomIJNS4_4SM904GMMA26MMA_64x16x32_S32S8S8_SS_TNEEEENS4_6LayoutINS5_IJNSA_ILi2EEESB_SB_EEENS5_IJSB_NSA_ILi0EEEST_EEEEENS5_IJNS4_10UnderscoreESW_SW_EEEEENS4_13SM90_TMA_LOADENS4_14ComposedLayoutINS4_7SwizzleILi3ELi4ELi3EEENS4_18smem_ptr_flag_bitsILi8EEENSQ_INS5_IJNSA_ILi8EEESH_EEENS5_IJSH_SB_EEEEEEEvNS4_8identityESZ_S19_vS1A_EENS_8epilogue10collective6detail29Sm90TmaWarpSpecializedAdapterINS1D_15DefaultEpilogueIaSJ_SJ_NS1C_6thread17LinearCombinationIaLi1EiiLNS1H_9ScaleType4KindE0ELNS_15FloatRoundStyleE2EaEENS1_15EpilogueDefaultEEEEEvvEEEEvNT_6ParamsE)
        /*0008*/ 	.word	0x000000a8


	//----- nvinfo : EIATTR_FRAME_SIZE
	.align		4
.L_15:
        /*000c*/ 	.byte	0x04, 0x11
        /*000e*/ 	.short	(.L_17 - .L_16)
	.align		4
.L_16:
        /*0010*/ 	.word	index@(_ZN7cutlass13device_kernelINS_4gemm6kernel13GemmUniversalIN4cute5tupleIJiiiiEEENS1_10collective13CollectiveMmaINS1_34MainloopSm90TmaGmmaWarpSpecializedILi5ENS5_IJNS4_1CILi1EEESB_SB_EEENS1_35KernelTmaWarpSpecializedCooperativeEEENS5_IJNSA_ILi192EEENSA_ILi112EEENSA_ILi128EEEEEEaNS5_IJlSB_lEEEaSJ_NS4_8TiledMMAINS4_8MMA_AtomIJNS4_4SM904GMMA26MMA_64x16x32_S32S8S8_SS_TNEEEENS4_6LayoutINS5_IJNSA_ILi2EEESB_SB_EEENS5_IJSB_NSA_ILi0EEEST_EEEEENS5_IJNS4_10UnderscoreESW_SW_EEEEENS4_13SM90_TMA_LOADENS4_14ComposedLayoutINS4_7SwizzleILi3ELi4ELi3EEENS4_18smem_ptr_flag_bitsILi8EEENSQ_INS5_IJNSA_ILi8EEESH_EEENS5_IJSH_SB_EEEEEEEvNS4_8identityESZ_S19_vS1A_EENS_8epilogue10collective6detail29Sm90TmaWarpSpecializedAdapterINS1D_15DefaultEpilogueIaSJ_SJ_NS1C_6thread17LinearCombinationIaLi1EiiLNS1H_9ScaleType4KindE0ELNS_15FloatRoundStyleE2EaEENS1_15EpilogueDefaultEEEEEvvEEEEvNT_6ParamsE)
        /*0014*/ 	.word	0x00000000


	//----- nvinfo : EIATTR_MIN_STACK_SIZE
	.align		4
.L_17:
        /*0018*/ 	.byte	0x04, 0x12
        /*001a*/ 	.short	(.L_19 - .L_18)
	.align		4
.L_18:
        /*001c*/ 	.word	index@(_ZN7cutlass13device_kernelINS_4gemm6kernel13GemmUniversalIN4cute5tupleIJiiiiEEENS1_10collective13CollectiveMmaINS1_34MainloopSm90TmaGmmaWarpSpecializedILi5ENS5_IJNS4_1CILi1EEESB_SB_EEENS1_35KernelTmaWarpSpecializedCooperativeEEENS5_IJNSA_ILi192EEENSA_ILi112EEENSA_ILi128EEEEEEaNS5_IJlSB_lEEEaSJ_NS4_8TiledMMAINS4_8MMA_AtomIJNS4_4SM904GMMA26MMA_64x16x32_S32S8S8_SS_TNEEEENS4_6LayoutINS5_IJNSA_ILi2EEESB_SB_EEENS5_IJSB_NSA_ILi0EEEST_EEEEENS5_IJNS4_10UnderscoreESW_SW_EEEEENS4_13SM90_TMA_LOADENS4_14ComposedLayoutINS4_7SwizzleILi3ELi4ELi3EEENS4_18smem_ptr_flag_bitsILi8EEENSQ_INS5_IJNSA_ILi8EEESH_EEENS5_IJSH_SB_EEEEEEEvNS4_8identityESZ_S19_vS1A_EENS_8epilogue10collective6detail29Sm90TmaWarpSpecializedAdapterINS1D_15DefaultEpilogueIaSJ_SJ_NS1C_6thread17LinearCombinationIaLi1EiiLNS1H_9ScaleType4KindE0ELNS_15FloatRoundStyleE2EaEENS1_15EpilogueDefaultEEEEEvvEEEEvNT_6ParamsE)
        /*0020*/ 	.word	0x00000000
.L_19:


//--------------------- .nv.compat                --------------------------
	.section	.nv.compat,"",@"SHT_CUDA_COMPAT_INFO"
	.align	4
        /*0000*/ 	.byte	0x02, 0x09, 0x01, 0x00, 0x02, 0x02, 0x04, 0x00, 0x02, 0x05, 0x05, 0x00, 0x03, 0x07, 0x01, 0x01
        /*0010*/ 	.byte	0x02, 0x03, 0x01, 0x00, 0x02, 0x06, 0x01, 0x00, 0x04, 0x0b, 0x08, 0x00, 0x00, 0x00, 0x00, 0x00
        /*0020*/ 	.byte	0x00, 0x00, 0x00, 0x00


//--------------------- .nv.info._ZN7cutlass13device_kernelINS_4gemm6kernel13GemmUniversalIN4cute5tupleIJiiiiEEENS1_10collective13CollectiveMmaINS1_34MainloopSm90TmaGmmaWarpSpecializedILi5ENS5_IJNS4_1CILi1EEESB_SB_EEENS1_35KernelTmaWarpSpecializedCooperativeEEENS5_IJNSA_ILi192EEENSA_ILi112EEENSA_ILi128EEEEEEaNS5_IJlSB_lEEEaSJ_NS4_8TiledMMAINS4_8MMA_AtomIJNS4_4SM904GMMA26MMA_64x16x32_S32S8S8_SS_TNEEEENS4_6LayoutINS5_IJNSA_ILi2EEESB_SB_EEENS5_IJSB_NSA_ILi0EEEST_EEEEENS5_IJNS4_10UnderscoreESW_SW_EEEEENS4_13SM90_TMA_LOADENS4_14ComposedLayoutINS4_7SwizzleILi3ELi4ELi3EEENS4_18smem_ptr_flag_bitsILi8EEENSQ_INS5_IJNSA_ILi8EEESH_EEENS5_IJSH_SB_EEEEEEEvNS4_8identityESZ_S19_vS1A_EENS_8epilogue10collective6detail29Sm90TmaWarpSpecializedAdapterINS1D_15DefaultEpilogueIaSJ_SJ_NS1C_6thread17LinearCombinationIaLi1EiiLNS1H_9ScaleType4KindE0ELNS_15FloatRoundStyleE2EaEENS1_15EpilogueDefaultEEEEEvvEEEEvNT_6ParamsE --------------------------
	.section	.nv.info._ZN7cutlass13device_kernelINS_4gemm6kernel13GemmUniversalIN4cute5tupleIJiiiiEEENS1_10collective13CollectiveMmaINS1_34MainloopSm90TmaGmmaWarpSpecializedILi5ENS5_IJNS4_1CILi1EEESB_SB_EEENS1_35KernelTmaWarpSpecializedCooperativeEEENS5_IJNSA_ILi192EEENSA_ILi112EEENSA_ILi128EEEEEEaNS5_IJlSB_lEEEaSJ_NS4_8TiledMMAINS4_8MMA_AtomIJNS4_4SM904GMMA26MMA_64x16x32_S32S8S8_SS_TNEEEENS4_6LayoutINS5_IJNSA_ILi2EEESB_SB_EEENS5_IJSB_NSA_ILi0EEEST_EEEEENS5_IJNS4_10UnderscoreESW_SW_EEEEENS4_13SM90_TMA_LOADENS4_14ComposedLayoutINS4_7SwizzleILi3ELi4ELi3EEENS4_18smem_ptr_flag_bitsILi8EEENSQ_INS5_IJNSA_ILi8EEESH_EEENS5_IJSH_SB_EEEEEEEvNS4_8identityESZ_S19_vS1A_EENS_8epilogue10collective6detail29Sm90TmaWarpSpecializedAdapterINS1D_15DefaultEpilogueIaSJ_SJ_NS1C_6thread17LinearCombinationIaLi1EiiLNS1H_9ScaleType4KindE0ELNS_15FloatRoundStyleE2EaEENS1_15EpilogueDefaultEEEEEvvEEEEvNT_6ParamsE,"",@"SHT_CUDA_INFO"
	.sectionflags	@""
	.align	4


	//----- nvinfo : EIATTR_CUDA_API_VERSION
	.align		4
        /*0000*/ 	.byte	0x04, 0x37
        /*0002*/ 	.short	(.L_21 - .L_20)
.L_20:
        /*0004*/ 	.word	0x00000082


	//----- nvinfo : EIATTR_KPARAM_INFO
	.align		4
.L_21:
        /*0008*/ 	.byte	0x04, 0x17
        /*000a*/ 	.short	(.L_23 - .L_22)
.L_22:
        /*000c*/ 	.word	0x00000000
        /*0010*/ 	.short	0x0000
        /*0012*/ 	.short	0x0070
        /*0014*/ 	.byte	0x00, 0xf0, 0x01, 0x10


	//----- nvinfo : EIATTR_SPARSE_MMA_MASK
	.align		4
.L_23:
        /*0018*/ 	.byte	0x03, 0x50
        /*001a*/ 	.short	0x0000


	//----- nvinfo : EIATTR_MAXREG_COUNT
	.align		4
        /*001c*/ 	.byte	0x03, 0x1b
        /*001e*/ 	.short	0x00a8


	//----- nvinfo : EIATTR_NUM_BARRIERS
	.align		4
        /*0020*/ 	.byte	0x02, 0x4c
        /*0022*/ 	.byte	0x01
	.zero		1


	//----- nvinfo : EIATTR_EXTERNS
	.align		4
        /*0024*/ 	.byte	0x04, 0x0f
        /*0026*/ 	.short	(.L_25 - .L_24)


	//   ....[0]....
	.align		4
.L_24:
        /*0028*/ 	.word	index@(__assertfail)


	//----- nvinfo : EIATTR_MERCURY_ISA_VERSION
	.align		4
.L_25:
        /*002c*/ 	.byte	0x03, 0x5f
        /*002e*/ 	.short	0x0101


	//----- nvinfo : EIATTR_INT_WARP_WIDE_INSTR_OFFSETS
	.align		4
        /*0030*/ 	.byte	0x04, 0x31
        /*0032*/ 	.short	(.L_27 - .L_26)


	//   ....[0]....
.L_26:
        /*0034*/ 	.word	0x000003d0


	//   ....[1]....
        /*0038*/ 	.word	0x00000400


	//   ....[2]....
        /*003c*/ 	.word	0x000004e0


	//----- nvinfo : EIATTR_COOP_GROUP_MASK_REGIDS
	.align		4
.L_27:
        /*0040*/ 	.byte	0x04, 0x29
        /*0042*/ 	.short	(.L_29 - .L_28)


	//   ....[0]....
.L_28:
        /*0044*/ 	.word	0xffffffff


	//   ....[1]....
        /*0048*/ 	.word	0xffffffff


	//   ....[2]....
        /*004c*/ 	.word	0xffffffff


	//   ....[3]....
        /*0050*/ 	.word	0xffffffff


	//   ....[4]....
        /*0054*/ 	.word	0xffffffff


	//----- nvinfo : EIATTR_COOP_GROUP_INSTR_OFFSETS
	.align		4
.L_29:
        /*0058*/ 	.byte	0x04, 0x28
        /*005a*/ 	.short	(.L_31 - .L_30)


	//   ....[0]....
.L_30:
        /*005c*/ 	.word	0x00000060


	//   ....[1]....
        /*0060*/ 	.word	0x00000070


	//   ....[2]....
        /*0064*/ 	.word	0x00000130


	//   ....[3]....
        /*0068*/ 	.word	0x000002e0


	//   ....[4]....
        /*006c*/ 	.word	0x00000f90


	//----- nvinfo : EIATTR_REG_RECONFIG
	.align		4
.L_31:
        /*0070*/ 	.byte	0x01, 0x54
	.zero		2


	//----- nvinfo : EIATTR_SYSCALL_OFFSETS
	.align		4
        /*0074*/ 	.byte	0x04, 0x46
        /*0076*/ 	.short	(.L_33 - .L_32)


	//   ....[0]....
.L_32:
        /*0078*/ 	.word	0x00001160


	//----- nvinfo : EIATTR_MBARRIER_INSTR_OFFSETS
	.align		4
.L_33:
        /*007c*/ 	.byte	0x04, 0x39
        /*007e*/ 	.short	(.L_35 - .L_34)


	//   ....[0]....
.L_34:
        /*0080*/ 	.word	0x00000230
        /*0084*/ 	.word	0x000000ff
        /*0088*/ 	.word	0x00000000
        /*008c*/ 	.short	0x0100
        /*008e*/ 	.byte	0x08
	.zero		1


	//   ....[1]....
        /*0090*/ 	.word	0x00000240
        /*0094*/ 	.word	0x000000ff
        /*0098*/ 	.word	0x00000028
        /*009c*/ 	.short	0x0100
        /*009e*/ 	.byte	0x08
	.zero		1


	//   ....[2]....
        /*00a0*/ 	.word	0x00000250
        /*00a4*/ 	.word	0x000000ff
        /*00a8*/ 	.word	0x00000008
        /*00ac*/ 	.short	0x0100
        /*00ae*/ 	.byte	0x08
	.zero		1


	//   ....[3]....
        /*00b0*/ 	.word	0x00000260
        /*00b4*/ 	.word	0x000000ff
        /*00b8*/ 	.word	0x00000030
        /*00bc*/ 	.short	0x0100
        /*00be*/ 	.byte	0x08
	.zero		1


	//   ....[4]....
        /*00c0*/ 	.word	0x00000270
        /*00c4*/ 	.word	0x000000ff
        /*00c8*/ 	.word	0x00000010
        /*00cc*/ 	.short	0x0100
        /*00ce*/ 	.byte	0x08
	.zero		1


	//   ....[5]....
        /*00d0*/ 	.word	0x00000280
        /*00d4*/ 	.word	0x000000ff
        /*00d8*/ 	.word	0x00000038
        /*00dc*/ 	.short	0x0100
        /*00de*/ 	.byte	0x08
	.zero		1


	//   ....[6]....
        /*00e0*/ 	.word	0x00000290
        /*00e4*/ 	.word	0x000000ff
        /*00e8*/ 	.word	0x00000018
        /*00ec*/ 	.short	0x0100
        /*00ee*/ 	.byte	0x08
	.zero		1


	//   ....[7]....
        /*00f0*/ 	.word	0x000002a0
        /*00f4*/ 	.word	0x000000ff
        /*00f8*/ 	.word	0x00000040
        /*00fc*/ 	.short	0x0100
        /*00fe*/ 	.byte	0x08
	.zero		1


	//   ....[8]....
        /*0100*/ 	.word	0x000002b0
        /*0104*/ 	.word	0x000000ff
        /*0108*/ 	.word	0x00000020
        /*010c*/ 	.short	0x0100
        /*010e*/ 	.byte	0x08
	.zero		1


	//   ....[9]....
        /*0110*/ 	.word	0x000002c0
        /*0114*/ 	.word	0x000000ff
        /*0118*/ 	.word	0x00000048
        /*011c*/ 	.short	0x0100
        /*011e*/ 	.byte	0x08
	.zero		1


	//   ....[10]....
        /*0120*/ 	.word	0x00000550
        /*0124*/ 	.word	0x000000ff
        /*0128*/ 	.word	0x00000060
        /*012c*/ 	.short	0x0100
        /*012e*/ 	.byte	0x06
	.zero		1


	//   ....[11]....
        /*0130*/ 	.word	0x000005b0
        /*0134*/ 	.word	0x000000ff
        /*0138*/ 	.word	0x00000068
        /*013c*/ 	.short	0x0100
        /*013e*/ 	.byte	0x06
	.zero		1


	//   ....[12]....
        /*0140*/ 	.word	0x00001230
        /*0144*/ 	.word	0x00000003
        /*0148*/ 	.word	0x00000000
        /*014c*/ 	.short	0x010a
        /*014e*/ 	.byte	0x3f
	.zero		1


	//   ....[13]....
        /*0150*/ 	.word	0x00001270
        /*0154*/ 	.word	0x00000003
        /*0158*/ 	.word	0x00000000
        /*015c*/ 	.short	0x010a
        /*015e*/ 	.byte	0x3f
	.zero		1


	//   ....[14]....
        /*0160*/ 	.word	0x000029c0
        /*0164*/ 	.word	0x00000005
        /*0168*/ 	.word	0x00000000
        /*016c*/ 	.short	0x010a
        /*016e*/ 	.byte	0x3f
	.zero		1


	//   ....[15]....
        /*0170*/ 	.word	0x00002a00
        /*0174*/ 	.word	0x00000005
        /*0178*/ 	.word	0x00000000
        /*017c*/ 	.short	0x010a
        /*017e*/ 	.byte	0x3f
	.zero		1


	//   ....[16]....
        /*0180*/ 	.word	0x00004050
        /*0184*/ 	.word	0x00000004
        /*0188*/ 	.word	0x00000000
        /*018c*/ 	.short	0x0101
        /*018e*/ 	.byte	0x3f
	.zero		1


	//   ....[17]....
        /*0190*/ 	.word	0x00004230
        /*0194*/ 	.word	0x00000000
        /*0198*/ 	.word	0x00000000
        /*019c*/ 	.short	0x0101
        /*019e*/ 	.byte	0x3f
	.zero		1


	//   ....[18]....
        /*01a0*/ 	.word	0x0000ad20
        /*01a4*/ 	.word	0x0000000e
        /*01a8*/ 	.word	0x00000028
        /*01ac*/ 	.short	0x010a
        /*01ae*/ 	.byte	0x3f
	.zero		1


	//   ....[19]....
        /*01b0*/ 	.word	0x0000b0a0
        /*01b4*/ 	.word	0x00000006
        /*01b8*/ 	.word	0x00000068
        /*01bc*/ 	.short	0x0101
        /*01be*/ 	.byte	0x3f
	.zero		1


	//   ....[20]....
        /*01c0*/ 	.word	0x0000b7d0
        /*01c4*/ 	.word	0x00000007
        /*01c8*/ 	.word	0x00000000
        /*01cc*/ 	.short	0x010a
        /*01ce*/ 	.byte	0x3f
	.zero		1


	//   ....[21]....
        /*01d0*/ 	.word	0x0000b850
        /*01d4*/ 	.word	0x00000009
        /*01d8*/ 	.word	0x00000000
        /*01dc*/ 	.short	0x010a
        /*01de*/ 	.byte	0x3f
	.zero		1


	//   ....[22]....
        /*01e0*/ 	.word	0x0000b8e0
        /*01e4*/ 	.word	0x00000006
        /*01e8*/ 	.word	0x00000000
        /*01ec*/ 	.short	0x010a
        /*01ee*/ 	.byte	0x3f
	.zero		1


	//   ....[23]....
        /*01f0*/ 	.word	0x0000b970
        /*01f4*/ 	.word	0x00000009
        /*01f8*/ 	.word	0x00000000
        /*01fc*/ 	.short	0x010a
        /*01fe*/ 	.byte	0x3f
	.zero		1


	//   ....[24]....
        /*0200*/ 	.word	0x0000ba00
        /*0204*/ 	.word	0x00000003
        /*0208*/ 	.word	0x00000000
        /*020c*/ 	.short	0x010a
        /*020e*/ 	.byte	0x3f
	.zero		1


	//   ....[25]....
        /*0210*/ 	.word	0x0000ba60
        /*0214*/ 	.word	0x00000003
        /*0218*/ 	.word	0x00000000
        /*021c*/ 	.short	0x010a
        /*021e*/ 	.byte	0x3f
	.zero		1


	//   ....[26]....
        /*0220*/ 	.word	0x0000bab0
        /*0224*/ 	.word	0x00000005
        /*0228*/ 	.word	0x00000000
        /*022c*/ 	.short	0x010a
        /*022e*/ 	.byte	0x3f
	.zero		1


	//   ....[27]....
        /*0230*/ 	.word	0x0000bb80
        /*0234*/ 	.word	0x0000000e
        /*0238*/ 	.word	0x00000028
        /*023c*/ 	.short	0x010a
        /*023e*/ 	.byte	0x3f
	.zero		1


	//   ....[28]....
        /*0240*/ 	.word	0x0000bc50
        /*0244*/ 	.word	0x00000007
        /*0248*/ 	.word	0x00000000
        /*024c*/ 	.short	0x010a
        /*024e*/ 	.byte	0x3f
	.zero		1


	//   ....[29]....
        /*0250*/ 	.word	0x0000bca0
        /*0254*/ 	.word	0x00000009
        /*0258*/ 	.word	0x00000000
        /*025c*/ 	.short	0x010a
        /*025e*/ 	.byte	0x3f
	.zero		1


	//   ....[30]....
        /*0260*/ 	.word	0x0000bcf0
        /*0264*/ 	.word	0x00000006
        /*0268*/ 	.word	0x00000000
        /*026c*/ 	.short	0x010a
        /*026e*/ 	.byte	0x3f
	.zero		1


	//   ....[31]....
        /*0270*/ 	.word	0x0000bd40
        /*0274*/ 	.word	0x00000009
        /*0278*/ 	.word	0x00000000
        /*027c*/ 	.short	0x010a
        /*027e*/ 	.byte	0x3f
	.zero		1


	//----- nvinfo : EIATTR_NUM_MBARRIERS
	.align		4
.L_35:
        /*0280*/ 	.byte	0x03, 0x38
        /*0282*/ 	.short	0x000c


	//----- nvinfo : EIATTR_EXIT_INSTR_OFFSETS
	.align		4
        /*0284*/ 	.byte	0x04, 0x1c
        /*0286*/ 	.short	(.L_37 - .L_36)


	//   ....[0]....
.L_36:
        /*0288*/ 	.word	0x00000600


	//   ....[1]....
        /*028c*/ 	.word	0x00000ed0


	//   ....[2]....
        /*0290*/ 	.word	0x0000a390


	//   ....[3]....
        /*0294*/ 	.word	0x0000a9c0


	//   ....[4]....
        /*0298*/ 	.word	0x0000ba50


	//----- nvinfo : EIATTR_MAX_THREADS
	.align		4
.L_37:
        /*029c*/ 	.byte	0x04, 0x05
        /*029e*/ 	.short	(.L_39 - .L_38)
.L_38:
        /*02a0*/ 	.word	0x00000180
        /*02a4*/ 	.word	0x00000001
        /*02a8*/ 	.word	0x00000001


	//----- nvinfo : EIATTR_CRS_STACK_SIZE
	.align		4
.L_39:
        /*02ac*/ 	.byte	0x04, 0x1e
        /*02ae*/ 	.short	(.L_41 - .L_40)
.L_40:
        /*02b0*/ 	.word	0x00000000


	//----- nvinfo : EIATTR_CBANK_PARAM_SIZE
	.align		4
.L_41:
        /*02b4*/ 	.byte	0x03, 0x19
        /*02b6*/ 	.short	0x0470


	//----- nvinfo : EIATTR_PARAM_CBANK
	.align		4
        /*02b8*/ 	.byte	0x04, 0x0a
        /*02ba*/ 	.short	(.L_43 - .L_42)
	.align		4
.L_42:
        /*02bc*/ 	.word	index@(.nv.constant0._ZN7cutlass13device_kernelINS_4gemm6kernel13GemmUniversalIN4cute5tupleIJiiiiEEENS1_10collective13CollectiveMmaINS1_34MainloopSm90TmaGmmaWarpSpecializedILi5ENS5_IJNS4_1CILi1EEESB_SB_EEENS1_35KernelTmaWarpSpecializedCooperativeEEENS5_IJNSA_ILi192EEENSA_ILi112EEENSA_ILi128EEEEEEaNS5_IJlSB_lEEEaSJ_NS4_8TiledMMAINS4_8MMA_AtomIJNS4_4SM904GMMA26MMA_64x16x32_S32S8S8_SS_TNEEEENS4_6LayoutINS5_IJNSA_ILi2EEESB_SB_EEENS5_IJSB_NSA_ILi0EEEST_EEEEENS5_IJNS4_10UnderscoreESW_SW_EEEEENS4_13SM90_TMA_LOADENS4_14ComposedLayoutINS4_7SwizzleILi3ELi4ELi3EEENS4_18smem_ptr_flag_bitsILi8EEENSQ_INS5_IJNSA_ILi8EEESH_EEENS5_IJSH_SB_EEEEEEEvNS4_8identityESZ_S19_vS1A_EENS_8epilogue10collective6detail29Sm90TmaWarpSpecializedAdapterINS1D_15DefaultEpilogueIaSJ_SJ_NS1C_6thread17LinearCombinationIaLi1EiiLNS1H_9ScaleType4KindE0ELNS_15FloatRoundStyleE2EaEENS1_15EpilogueDefaultEEEEEvvEEEEvNT_6ParamsE)
        /*02c0*/ 	.short	0x0210
        /*02c2*/ 	.short	0x0470


	//----- nvinfo : EIATTR_SW_WAR
	.align		4
.L_43:
        /*02c4*/ 	.byte	0x04, 0x36
        /*02c6*/ 	.short	(.L_45 - .L_44)
.L_44:
        /*02c8*/ 	.word	0x00000008
.L_45:


//--------------------- .nv.callgraph             --------------------------
	.section	.nv.callgraph,"",@"SHT_CUDA_CALLGRAPH"
	.align	4
	.sectionentsize	8
	.align		4
        /*0000*/ 	.word	0x00000000
	.align		4
        /*0004*/ 	.word	0xffffffff
	.align		4
        /*0008*/ 	.word	index@(_ZN7cutlass13device_kernelINS_4gemm6kernel13GemmUniversalIN4cute5tupleIJiiiiEEENS1_10collective13CollectiveMmaINS1_34MainloopSm90TmaGmmaWarpSpecializedILi5ENS5_IJNS4_1CILi1EEESB_SB_EEENS1_35KernelTmaWarpSpecializedCooperativeEEENS5_IJNSA_ILi192EEENSA_ILi112EEENSA_ILi128EEEEEEaNS5_IJlSB_lEEEaSJ_NS4_8TiledMMAINS4_8MMA_AtomIJNS4_4SM904GMMA26MMA_64x16x32_S32S8S8_SS_TNEEEENS4_6LayoutINS5_IJNSA_ILi2EEESB_SB_EEENS5_IJSB_NSA_ILi0EEEST_EEEEENS5_IJNS4_10UnderscoreESW_SW_EEEEENS4_13SM90_TMA_LOADENS4_14ComposedLayoutINS4_7SwizzleILi3ELi4ELi3EEENS4_18smem_ptr_flag_bitsILi8EEENSQ_INS5_IJNSA_ILi8EEESH_EEENS5_IJSH_SB_EEEEEEEvNS4_8identityESZ_S19_vS1A_EENS_8epilogue10collective6detail29Sm90TmaWarpSpecializedAdapterINS1D_15DefaultEpilogueIaSJ_SJ_NS1C_6thread17LinearCombinationIaLi1EiiLNS1H_9ScaleType4KindE0ELNS_15FloatRoundStyleE2EaEENS1_15EpilogueDefaultEEEEEvvEEEEvNT_6ParamsE)
	.align		4
        /*000c*/ 	.word	index@(__assertfail)
	.align		4
        /*0010*/ 	.word	0x00000000
	.align		4
        /*0014*/ 	.word	0xfffffffe
	.align		4
        /*0018*/ 	.word	0x00000000
	.align		4
        /*001c*/ 	.word	0xfffffffd
	.align		4
        /*0020*/ 	.word	0x00000000
	.align		4
        /*0024*/ 	.word	0xfffffffc


//--------------------- .nv.constant4             --------------------------
	.section	.nv.constant4,"a",@progbits
	.align	8
	.align		8
.nv.constant4:
        /*0000*/ 	.dword	__assertfail
	.align		8
        /*0008*/ 	.dword	__unnamed_1
	.align		8
        /*0010*/ 	.dword	_ZN40_INTERNAL_d399447c_4_k_cu_be60d542_122294cuda3std3__45__cpo5beginE
	.align		8
        /*0018*/ 	.dword	_ZN40_INTERNAL_d399447c_4_k_cu_be60d542_122294cuda3std3__45__cpo3endE
	.align		8
        /*0020*/ 	.dword	_ZN40_INTERNAL_d399447c_4_k_cu_be60d542_122294cuda3std3__45__cpo6cbeginE
	.align		8
        /*0028*/ 	.dword	_ZN40_INTERNAL_d399447c_4_k_cu_be60d542_122294cuda3std3__45__cpo4cendE
	.align		8
        /*0030*/ 	.dword	_ZN40_INTERNAL_d399447c_4_k_cu_be60d542_122294cuda3std3__442_GLOBAL__N__d399447c_4_k_cu_be60d542_122296ignoreE
	.align		8
        /*0038*/ 	.dword	_ZN40_INTERNAL_d399447c_4_k_cu_be60d542_122294cuda3std3__419piecewise_constructE
	.align		8
        /*0040*/ 	.dword	_ZN40_INTERNAL_d399447c_4_k_cu_be60d542_122294cuda3std3__48in_placeE
	.align		8
        /*0048*/ 	.dword	_ZN40_INTERNAL_d399447c_4_k_cu_be60d542_122294cuda3std6ranges3__45__cpo4swapE
	.align		8
        /*0050*/ 	.dword	_ZN40_INTERNAL_d399447c_4_k_cu_be60d542_122294cuda3std6ranges3__45__cpo9iter_moveE
	.align		8
        /*0058*/ 	.dword	_ZN40_INTERNAL_d399447c_4_k_cu_be60d542_122294cute7productE
	.align		8
        /*0060*/ 	.dword	_ZN40_INTERNAL_d399447c_4_k_cu_be60d542_122294cute1_E
	.align		8
        /*0068*/ 	.dword	$str$22
	.align		8
        /*0070*/ 	.dword	$str$23


//--------------------- .text._ZN7cutlass13device_kernelINS_4gemm6kernel13GemmUniversalIN4cute5tupleIJiiiiEEENS1_10collective13CollectiveMmaINS1_34MainloopSm90TmaGmmaWarpSpecializedILi5ENS5_IJNS4_1CILi1EEESB_SB_EEENS1_35KernelTmaWarpSpecializedCooperativeEEENS5_IJNSA_ILi192EEENSA_ILi112EEENSA_ILi128EEEEEEaNS5_IJlSB_lEEEaSJ_NS4_8TiledMMAINS4_8MMA_AtomIJNS4_4SM904GMMA26MMA_64x16x32_S32S8S8_SS_TNEEEENS4_6LayoutINS5_IJNSA_ILi2EEESB_SB_EEENS5_IJSB_NSA_ILi0EEEST_EEEEENS5_IJNS4_10UnderscoreESW_SW_EEEEENS4_13SM90_TMA_LOADENS4_14ComposedLayoutINS4_7SwizzleILi3ELi4ELi3EEENS4_18smem_ptr_flag_bitsILi8EEENSQ_INS5_IJNSA_ILi8EEESH_EEENS5_IJSH_SB_EEEEEEEvNS4_8identityESZ_S19_vS1A_EENS_8epilogue10collective6detail29Sm90TmaWarpSpecializedAdapterINS1D_15DefaultEpilogueIaSJ_SJ_NS1C_6thread17LinearCombinationIaLi1EiiLNS1H_9ScaleType4KindE0ELNS_15FloatRoundStyleE2EaEENS1_15EpilogueDefaultEEEEEvvEEEEvNT_6ParamsE --------------------------
	.section	.text._ZN7cutlass13device_kernelINS_4gemm6kernel13GemmUniversalIN4cute5tupleIJiiiiEEENS1_10collective13CollectiveMmaINS1_34MainloopSm90TmaGmmaWarpSpecializedILi5ENS5_IJNS4_1CILi1EEESB_SB_EEENS1_35KernelTmaWarpSpecializedCooperativeEEENS5_IJNSA_ILi192EEENSA_ILi112EEENSA_ILi128EEEEEEaNS5_IJlSB_lEEEaSJ_NS4_8TiledMMAINS4_8MMA_AtomIJNS4_4SM904GMMA26MMA_64x16x32_S32S8S8_SS_TNEEEENS4_6LayoutINS5_IJNSA_ILi2EEESB_SB_EEENS5_IJSB_NSA_ILi0EEEST_EEEEENS5_IJNS4_10UnderscoreESW_SW_EEEEENS4_13SM90_TMA_LOADENS4_14ComposedLayoutINS4_7SwizzleILi3ELi4ELi3EEENS4_18smem_ptr_flag_bitsILi8EEENSQ_INS5_IJNSA_ILi8EEESH_EEENS5_IJSH_SB_EEEEEEEvNS4_8identityESZ_S19_vS1A_EENS_8epilogue10collective6detail29Sm90TmaWarpSpecializedAdapterINS1D_15DefaultEpilogueIaSJ_SJ_NS1C_6thread17LinearCombinationIaLi1EiiLNS1H_9ScaleType4KindE0ELNS_15FloatRoundStyleE2EaEENS1_15EpilogueDefaultEEEEEvvEEEEvNT_6ParamsE,"ax",@progbits
	.align	128
.text._ZN7cutlass13device_kernelINS_4gemm6kernel13GemmUniversalIN4cute5tupleIJiiiiEEENS1_10collective13CollectiveMmaINS1_34MainloopSm90TmaGmmaWarpSpecializedILi5ENS5_IJNS4_1CILi1EEESB_SB_EEENS1_35KernelTmaWarpSpecializedCooperativeEEENS5_IJNSA_ILi192EEENSA_ILi112EEENSA_ILi128EEEEEEaNS5_IJlSB_lEEEaSJ_NS4_8TiledMMAINS4_8MMA_AtomIJNS4_4SM904GMMA26MMA_64x16x32_S32S8S8_SS_TNEEEENS4_6LayoutINS5_IJNSA_ILi2EEESB_SB_EEENS5_IJSB_NSA_ILi0EEEST_EEEEENS5_IJNS4_10UnderscoreESW_SW_EEEEENS4_13SM90_TMA_LOADENS4_14ComposedLayoutINS4_7SwizzleILi3ELi4ELi3EEENS4_18smem_ptr_flag_bitsILi8EEENSQ_INS5_IJNSA_ILi8EEESH_EEENS5_IJSH_SB_EEEEEEEvNS4_8identityESZ_S19_vS1A_EENS_8epilogue10collective6detail29Sm90TmaWarpSpecializedAdapterINS1D_15DefaultEpilogueIaSJ_SJ_NS1C_6thread17LinearCombinationIaLi1EiiLNS1H_9ScaleType4KindE0ELNS_15FloatRoundStyleE2EaEENS1_15EpilogueDefaultEEEEEvvEEEEvNT_6ParamsE:
        .type           _ZN7cutlass13device_kernelINS_4gemm6kernel13GemmUniversalIN4cute5tupleIJiiiiEEENS1_10collective13CollectiveMmaINS1_34MainloopSm90TmaGmmaWarpSpecializedILi5ENS5_IJNS4_1CILi1EEESB_SB_EEENS1_35KernelTmaWarpSpecializedCooperativeEEENS5_IJNSA_ILi192EEENSA_ILi112EEENSA_ILi128EEEEEEaNS5_IJlSB_lEEEaSJ_NS4_8TiledMMAINS4_8MMA_AtomIJNS4_4SM904GMMA26MMA_64x16x32_S32S8S8_SS_TNEEEENS4_6LayoutINS5_IJNSA_ILi2EEESB_SB_EEENS5_IJSB_NSA_ILi0EEEST_EEEEENS5_IJNS4_10UnderscoreESW_SW_EEEEENS4_13SM90_TMA_LOADENS4_14ComposedLayoutINS4_7SwizzleILi3ELi4ELi3EEENS4_18smem_ptr_flag_bitsILi8EEENSQ_INS5_IJNSA_ILi8EEESH_EEENS5_IJSH_SB_EEEEEEEvNS4_8identityESZ_S19_vS1A_EENS_8epilogue10collective6detail29Sm90TmaWarpSpecializedAdapterINS1D_15DefaultEpilogueIaSJ_SJ_NS1C_6thread17LinearCombinationIaLi1EiiLNS1H_9ScaleType4KindE0ELNS_15FloatRoundStyleE2EaEENS1_15EpilogueDefaultEEEEEvvEEEEvNT_6ParamsE,@function
        .size           _ZN7cutlass13device_kernelINS_4gemm6kernel13GemmUniversalIN4cute5tupleIJiiiiEEENS1_10collective13CollectiveMmaINS1_34MainloopSm90TmaGmmaWarpSpecializedILi5ENS5_IJNS4_1CILi1EEESB_SB_EEENS1_35KernelTmaWarpSpecializedCooperativeEEENS5_IJNSA_ILi192EEENSA_ILi112EEENSA_ILi128EEEEEEaNS5_IJlSB_lEEEaSJ_NS4_8TiledMMAINS4_8MMA_AtomIJNS4_4SM904GMMA26MMA_64x16x32_S32S8S8_SS_TNEEEENS4_6LayoutINS5_IJNSA_ILi2EEESB_SB_EEENS5_IJSB_NSA_ILi0EEEST_EEEEENS5_IJNS4_10UnderscoreESW_SW_EEEEENS4_13SM90_TMA_LOADENS4_14ComposedLayoutINS4_7SwizzleILi3ELi4ELi3EEENS4_18smem_ptr_flag_bitsILi8EEENSQ_INS5_IJNSA_ILi8EEESH_EEENS5_IJSH_SB_EEEEEEEvNS4_8identityESZ_S19_vS1A_EENS_8epilogue10collective6detail29Sm90TmaWarpSpecializedAdapterINS1D_15DefaultEpilogueIaSJ_SJ_NS1C_6thread17LinearCombinationIaLi1EiiLNS1H_9ScaleType4KindE0ELNS_15FloatRoundStyleE2EaEENS1_15EpilogueDefaultEEEEEvvEEEEvNT_6ParamsE,(.L_x_296 - _ZN7cutlass13device_kernelINS_4gemm6kernel13GemmUniversalIN4cute5tupleIJiiiiEEENS1_10collective13CollectiveMmaINS1_34MainloopSm90TmaGmmaWarpSpecializedILi5ENS5_IJNS4_1CILi1EEESB_SB_EEENS1_35KernelTmaWarpSpecializedCooperativeEEENS5_IJNSA_ILi192EEENSA_ILi112EEENSA_ILi128EEEEEEaNS5_IJlSB_lEEEaSJ_NS4_8TiledMMAINS4_8MMA_AtomIJNS4_4SM904GMMA26MMA_64x16x32_S32S8S8_SS_TNEEEENS4_6LayoutINS5_IJNSA_ILi2EEESB_SB_EEENS5_IJSB_NSA_ILi0EEEST_EEEEENS5_IJNS4_10UnderscoreESW_SW_EEEEENS4_13SM90_TMA_LOADENS4_14ComposedLayoutINS4_7SwizzleILi3ELi4ELi3EEENS4_18smem_ptr_flag_bitsILi8EEENSQ_INS5_IJNSA_ILi8EEESH_EEENS5_IJSH_SB_EEEEEEEvNS4_8identityESZ_S19_vS1A_EENS_8epilogue10collective6detail29Sm90TmaWarpSpecializedAdapterINS1D_15DefaultEpilogueIaSJ_SJ_NS1C_6thread17LinearCombinationIaLi1EiiLNS1H_9ScaleType4KindE0ELNS_15FloatRoundStyleE2EaEENS1_15EpilogueDefaultEEEEEvvEEEEvNT_6ParamsE)
        .other          _ZN7cutlass13device_kernelINS_4gemm6kernel13GemmUniversalIN4cute5tupleIJiiiiEEENS1_10collective13CollectiveMmaINS1_34MainloopSm90TmaGmmaWarpSpecializedILi5ENS5_IJNS4_1CILi1EEESB_SB_EEENS1_35KernelTmaWarpSpecializedCooperativeEEENS5_IJNSA_ILi192EEENSA_ILi112EEENSA_ILi128EEEEEEaNS5_IJlSB_lEEEaSJ_NS4_8TiledMMAINS4_8MMA_AtomIJNS4_4SM904GMMA26MMA_64x16x32_S32S8S8_SS_TNEEEENS4_6LayoutINS5_IJNSA_ILi2EEESB_SB_EEENS5_IJSB_NSA_ILi0EEEST_EEEEENS5_IJNS4_10UnderscoreESW_SW_EEEEENS4_13SM90_TMA_LOADENS4_14ComposedLayoutINS4_7SwizzleILi3ELi4ELi3EEENS4_18smem_ptr_flag_bitsILi8EEENSQ_INS5_IJNSA_ILi8EEESH_EEENS5_IJSH_SB_EEEEEEEvNS4_8identityESZ_S19_vS1A_EENS_8epilogue10collective6detail29Sm90TmaWarpSpecializedAdapterINS1D_15DefaultEpilogueIaSJ_SJ_NS1C_6thread17LinearCombinationIaLi1EiiLNS1H_9ScaleType4KindE0ELNS_15FloatRoundStyleE2EaEENS1_15EpilogueDefaultEEEEEvvEEEEvNT_6ParamsE,@"STO_CUDA_ENTRY STV_DEFAULT"
_ZN7cutlass13device_kernelINS_4gemm6kernel13GemmUniversalIN4cute5tupleIJiiiiEEENS1_10collective13CollectiveMmaINS1_34MainloopSm90TmaGmmaWarpSpecializedILi5ENS5_IJNS4_1CILi1EEESB_SB_EEENS1_35KernelTmaWarpSpecializedCooperativeEEENS5_IJNSA_ILi192EEENSA_ILi112EEENSA_ILi128EEEEEEaNS5_IJlSB_lEEEaSJ_NS4_8TiledMMAINS4_8MMA_AtomIJNS4_4SM904GMMA26MMA_64x16x32_S32S8S8_SS_TNEEEENS4_6LayoutINS5_IJNSA_ILi2EEESB_SB_EEENS5_IJSB_NSA_ILi0EEEST_EEEEENS5_IJNS4_10UnderscoreESW_SW_EEEEENS4_13SM90_TMA_LOADENS4_14ComposedLayoutINS4_7SwizzleILi3ELi4ELi3EEENS4_18smem_ptr_flag_bitsILi8EEENSQ_INS5_IJNSA_ILi8EEESH_EEENS5_IJSH_SB_EEEEEEEvNS4_8identityESZ_S19_vS1A_EENS_8epilogue10collective6detail29Sm90TmaWarpSpecializedAdapterINS1D_15DefaultEpilogueIaSJ_SJ_NS1C_6thread17LinearCombinationIaLi1EiiLNS1H_9ScaleType4KindE0ELNS_15FloatRoundStyleE2EaEENS1_15EpilogueDefaultEEEEEvvEEEEvNT_6ParamsE:
[----:B------:R-:W0:Y:S01]  /*0000*/  LDC R1, c[0x0][0x28] ;  /* 0x00000a00ff017b82 */ /* 0x000e220000000800 */
[----:B------:R-:W1:Y:S01]  /*0010*/  S2R R18, SR_TID.X ;  /* 0x0000000000127919 */ /* 0x000e620000002100 */
[----:B------:R-:W-:Y:S01]  /*0020*/  ELECT P0, URZ, PT ;  /* 0x00000000003f782f */ /* 0x000fe20003800000 */
[----:B------:R-:W-:Y:S01]  /*0030*/  BSSY B0, `(.L_x_0) ;  /* 0x000000f000007945 */ /* 0x000fe20003800000 */
[--C-:B-1----:R-:W-:Y:S02]  /*0040*/  SHF.R.U32.HI R0, RZ, 0x5, R18.reuse ;  /* 0x00000005ff007819 */ /* 0x102fe40000011612 */
[----:B------:R-:W-:-:S03]  /*0050*/  SHF.R.U32.HI R2, RZ, 0x7, R18 ;  /* 0x00000007ff027819 */ /* 0x000fc60000011612 */
[----:B------:R-:W1:Y:S04]  /*0060*/  SHFL.IDX PT, R5, R0, RZ, 0x1f ;  /* 0x00001fff00057589 */ /* 0x000e6800000e0000 */
[----:B------:R2:W3:Y:S01]  /*0070*/  SHFL.IDX PT, R8, R2, RZ, 0x1f ;  /* 0x00001fff02087589 */ /* 0x0004e200000e0000 */
[----:B-1----:R-:W-:-:S13]  /*0080*/  ISETP.NE.OR P0, PT, R5, RZ, !P0 ;  /* 0x000000ff0500720c */ /* 0x002fda0004705670 */
[----:B0-23--:R-:W-:Y:S05]  /*0090*/  @P0 BRA `(.L_x_1) ;  /* 0x0000000000200947 */ /* 0x00dfea0003800000 */
[----:B------:R-:W-:Y:S02]  /*00a0*/  ULDC.64 UR4, c[0x0][0x198] ;  /* 0x0000660000047ab9 */ /* 0x000fe40000000a00 */
[----:B------:R-:W-:Y:S02]  /*00b0*/  UIADD3 UR6, UP0, UR4, 0xf0, URZ ;  /* 0x000000f004067890 */ /* 0x000fe4000ff1e03f */
[----:B------:R-:W-:Y:S02]  /*00c0*/  UIADD3 UR4, UP1, UR4, 0x1f0, URZ ;  /* 0x000001f004047890 */ /* 0x000fe4000ff3e03f */
[----:B------:R-:W-:Y:S02]  /*00d0*/  UIADD3.X UR7, URZ, UR5, URZ, UP0, !UPT ;  /* 0x000000053f077290 */ /* 0x000fe400087fe43f */
[----:B------:R-:W-:-:S07]  /*00e0*/  UIADD3.X UR5, URZ, UR5, URZ, UP1, !UPT ;  /* 0x000000053f057290 */ /* 0x000fce0008ffe43f */
[----:B------:R0:W-:Y:S02]  /*00f0*/  UTMACCTL.PF [UR6] ;  /* 0x00000000060079b9 */ /* 0x0001e40008040000 */
[----:B------:R0:W-:Y:S02]  /*0100*/  UTMACCTL.PF [UR4] ;  /* 0x00000000040079b9 */ /* 0x0001e40008040000 */
[----:B0-----:R-:W-:Y:S01]  /*0110*/  NOP ;  /* 0x0000000000007918 */ /* 0x001fe20000000000 */
.L_x_1:
[----:B------:R-:W-:Y:S05]  /*0120*/  BSYNC B0 ;  /* 0x0000000000007941 */ /* 0x000fea0003800000 */
.L_x_0:
[----:B------:R-:W0:Y:S02]  /*0130*/  SHFL.IDX PT, R2, R0, RZ, 0x1f ;  /* 0x00001fff00027589 */ /* 0x000e2400000e0000 */
[----:B0-----:R-:W-:-:S13]  /*0140*/  ISETP.NE.AND P0, PT, R2, RZ, PT ;  /* 0x000000ff0200720c */ /* 0x001fda0003f05270 */
[----:B------:R-:W-:Y:S05]  /*0150*/  @P0 BRA `(.L_x_2) ;  /* 0x0000000000600947 */ /* 0x000fea0003800000 */
[----:B------:R-:W0:Y:S01]  /*0160*/  S2UR UR8, SR_CgaCtaId ;  /* 0x00000000000879c3 */ /* 0x000e220000008800 */
[----:B------:R-:W-:Y:S01]  /*0170*/  UMOV UR4, 0x400 ;  /* 0x0000040000047882 */ /* 0x000fe20000000000 */
[----:B------:R-:W-:Y:S01]  /*0180*/  UMOV UR5, 0x1 ;  /* 0x0000000100057882 */ /* 0x000fe20000000000 */
[----:B------:R-:W-:Y:S01]  /*0190*/  UMOV UR6, 0x100 ;  /* 0x0000010000067882 */ /* 0x000fe20000000000 */
[----:B------:R-:W-:Y:S01]  /*01a0*/  ELECT P0, URZ, PT ;  /* 0x00000000003f782f */ /* 0x000fe20003800000 */
[----:B------:R-:W-:-:S04]  /*01b0*/  UIADD3 UR6, -UR6, 0x100000, URZ ;  /* 0x0010000006067890 */ /* 0x000fc8000fffe13f */
[----:B------:R-:W-:Y:S02]  /*01c0*/  USHF.L.U32 UR7, UR6, 0xb, URZ ;  /* 0x0000000b06077899 */ /* 0x000fe4000800063f */
[----:B------:R-:W-:Y:S02]  /*01d0*/  USHF.L.U32 UR6, UR6, 0x1, URZ ;  /* 0x0000000106067899 */ /* 0x000fe4000800063f */
[----:B0-----:R-:W-:Y:S02]  /*01e0*/  ULEA UR8, UR8, UR4, 0x18 ;  /* 0x0000000408087291 */ /* 0x001fe4000f8ec03f */
[----:B------:R-:W-:-:S04]  /*01f0*/  UIADD3 UR4, -UR5, 0x100000, URZ ;  /* 0x0010000005047890 */ /* 0x000fc8000fffe13f */
[----:B------:R-:W-:Y:S02]  /*0200*/  USHF.L.U32 UR5, UR4, 0xb, URZ ;  /* 0x0000000b04057899 */ /* 0x000fe4000800063f */
[----:B------:R-:W-:Y:S01]  /*0210*/  USHF.L.U32 UR4, UR4, 0x1, URZ ;  /* 0x0000000104047899 */ /* 0x000fe2000800063f */
[----:B------:R-:W0:Y:S11]  /*0220*/  FENCE.VIEW.ASYNC.S ;  /* 0x00000000000073c6 */ /* 0x000e360000000000 */
[----:B0-----:R0:W1:Y:S01]  /*0230*/  SYNCS.EXCH.64 URZ, [UR8], UR4 ;  /* 0x00000004083f75b2 */ /* 0x0010620008000100 */
[----:B------:R0:W2:Y:S01]  /*0240*/  SYNCS.EXCH.64 URZ, [UR8+0x28], UR6 ;  /* 0x00002806083f75b2 */ /* 0x0000a20008000100 */
[----:B------:R0:W3:Y:S01]  /*0250*/  SYNCS.EXCH.64 URZ, [UR8+0x8], UR4 ;  /* 0x00000804083f75b2 */ /* 0x0000e20008000100 */
[----:B------:R0:W4:Y:S01]  /*0260*/  SYNCS.EXCH.64 URZ, [UR8+0x30], UR6 ;  /* 0x00003006083f75b2 */ /* 0x0001220008000100 */
[----:B------:R0:W0:Y:S01]  /*0270*/  SYNCS.EXCH.64 URZ, [UR8+0x10], UR4 ;  /* 0x00001004083f75b2 */ /* 0x0000220008000100 */
[----:B------:R0:W0:Y:S01]  /*0280*/  SYNCS.EXCH.64 URZ, [UR8+0x38], UR6 ;  /* 0x00003806083f75b2 */ /* 0x0000220008000100 */
[----:B------:R0:W0:Y:S01]  /*0290*/  SYNCS.EXCH.64 URZ, [UR8+0x18], UR4 ;  /* 0x00001804083f75b2 */ /* 0x0000220008000100 */
[----:B------:R0:W0:Y:S01]  /*02a0*/  SYNCS.EXCH.64 URZ, [UR8+0x40], UR6 ;  /* 0x00004006083f75b2 */ /* 0x0000220008000100 */
[----:B------:R0:W0:Y:S01]  /*02b0*/  SYNCS.EXCH.64 URZ, [UR8+0x20], UR4 ;  /* 0x00002004083f75b2 */ /* 0x0000220008000100 */
[----:B------:R0:W0:Y:S01]  /*02c0*/  SYNCS.EXCH.64 URZ, [UR8+0x48], UR6 ;  /* 0x00004806083f75b2 */ /* 0x0000220008000100 */
[----:B------:R-:W-:Y:S01]  /*02d0*/  NOP ;  /* 0x0000000000007918 */ /* 0x000fe20000000000 */
.L_x_2:
[----:B------:R-:W5:Y:S01]  /*02e0*/  SHFL.IDX PT, R0, R0, RZ, 0x1f ;  /* 0x00001fff00007589 */ /* 0x000f6200000e0000 */
[----:B------:R-:W-:Y:S01]  /*02f0*/  ELECT P0, URZ, PT ;  /* 0x00000000003f782f */ /* 0x000fe20003800000 */
[----:B------:R-:W1:Y:S01]  /*0300*/  LDC R2, c[0x0][0x65c] ;  /* 0x00019700ff027b82 */ /* 0x000e620000000800 */
[----:B------:R-:W-:Y:S01]  /*0310*/  SHF.R.S32.HI R6, RZ, 0x1f, R5 ;  /* 0x0000001fff067819 */ /* 0x000fe20000011405 */
[----:B------:R-:W2:Y:S01]  /*0320*/  S2R R3, SR_CTAID.Y ;  /* 0x0000000000037919 */ /* 0x000ea20000002600 */
[----:B0-----:R-:W-:Y:S01]  /*0330*/  UMOV UR4, 0x20 ;  /* 0x0000002000047882 */ /* 0x001fe20000000000 */
[----:B------:R-:W-:Y:S01]  /*0340*/  ISETP.NE.AND P2, PT, R8, RZ, PT ;  /* 0x000000ff0800720c */ /* 0x000fe20003f45270 */
[----:B------:R-:W-:Y:S01]  /*0350*/  NOP ;  /* 0x0000000000007918 */ /* 0x000fe20000000000 */
[----:B------:R-:W0:Y:S01]  /*0360*/  S2R R4, SR_CTAID.X ;  /* 0x0000000000047919 */ /* 0x000e220000002500 */
[----:B------:R-:W-:Y:S01]  /*0370*/  LEA.HI R6, R6, R5, RZ, 0x2 ;  /* 0x0000000506067211 */ /* 0x000fe200078f10ff */
[----:B------:R-:W-:Y:S01]  /*0380*/  NOP ;  /* 0x0000000000007918 */ /* 0x000fe20000000000 */
[----:B-----5:R-:W-:-:S02]  /*0390*/  ISETP.NE.OR P0, PT, R0, RZ, !P0 ;  /* 0x000000ff0000720c */ /* 0x020fc40004705670 */
[----:B-1----:R-:W-:-:S04]  /*03a0*/  ISETP.NE.AND P3, PT, R2, 0x1, PT ;  /* 0x000000010200780c */ /* 0x002fc80003f65270 */
[----:B------:R-:W-:Y:S02]  /*03b0*/  P2R R0, PR, RZ, 0x8 ;  /* 0x00000008ff007803 */ /* 0x000fe40000000000 */
[----:B------:R-:W-:-:S05]  /*03c0*/  LOP3.LUT R0, R6, 0xfffffffc, RZ, 0xc0, !PT ;  /* 0xfffffffc06007812 */ /* 0x000fca00078ec0ff */
[----:B------:R-:W-:Y:S01]  /*03d0*/  VOTEU.ALL UP0, P0 ;  /* 0x00000000003f7886 */ /* 0x000fe20000000000 */
[----:B------:R-:W-:Y:S01]  /*03e0*/  IMAD.IADD R0, R5, 0x1, -R0 ;  /* 0x0000000105007824 */ /* 0x000fe200078e0a00 */
[----:B------:R-:W0:Y:S01]  /*03f0*/  @P3 LDC R17, c[0x0][0x10] ;  /* 0x00000400ff113b82 */ /* 0x000e220000000800 */
[----:B------:R-:W-:Y:S01]  /*0400*/  VOTEU.ALL UP1, P0 ;  /* 0x00000000003f7886 */ /* 0x000fe20000020000 */
[----:B--2---:R-:W-:Y:S01]  /*0410*/  @P3 IMAD.MOV.U32 R6, RZ, RZ, R3 ;  /* 0x000000ffff063224 */ /* 0x004fe200078e0003 */
[----:B------:R-:W-:Y:S01]  /*0420*/  @!UP0 UMOV UR6, 0x400 ;  /* 0x0000040000068882 */ /* 0x000fe20000000000 */
[----:B------:R-:W-:-:S04]  /*0430*/  @!UP0 UIADD3 UR4, -UR4, 0x100000, URZ ;  /* 0x0010000004048890 */ /* 0x000fc8000fffe13f */
[----:B------:R-:W-:Y:S02]  /*0440*/  @!UP0 USHF.L.U32 UR5, UR4, 0xb, URZ ;  /* 0x0000000b04058899 */ /* 0x000fe4000800063f */
[----:B------:R-:W-:Y:S01]  /*0450*/  @!UP0 USHF.L.U32 UR4, UR4, 0x1, URZ ;  /* 0x0000000104048899 */ /* 0x000fe2000800063f */
[----:B------:R-:W-:Y:S02]  /*0460*/  @P3 IMAD.MOV.U32 R7, RZ, RZ, RZ ;  /* 0x000000ffff073224 */ /* 0x000fe400078e00ff */
[----:B------:R-:W-:Y:S01]  /*0470*/  IMAD.MOV.U32 R5, RZ, RZ, RZ ;  /* 0x000000ffff057224 */ /* 0x000fe200078e00ff */
[----:B------:R-:W1:Y:S01]  /*0480*/  @!UP0 S2UR UR7, SR_CgaCtaId ;  /* 0x00000000000789c3 */ /* 0x000e620000008800 */
[----:B------:R-:W-:-:S07]  /*0490*/  @P3 IMAD.MOV.U32 R11, RZ, RZ, RZ ;  /* 0x000000ffff0b3224 */ /* 0x000fce00078e00ff */
[----:B------:R-:W2:Y:S01]  /*04a0*/  @!P3 LDC R9, c[0x0][0xc] ;  /* 0x00000300ff09bb82 */ /* 0x000ea20000000800 */
[----:B0-----:R-:W-:-:S04]  /*04b0*/  @P3 IMAD.WIDE.U32 R16, R4, R17, R6 ;  /* 0x0000001104103225 */ /* 0x001fc800078e0006 */
[----:B------:R-:W-:Y:S01]  /*04c0*/  @P3 IMAD.IADD R17, R17, 0x1, R11 ;  /* 0x0000000111113824 */ /* 0x000fe200078e020b */
[----:B-1----:R-:W-:Y:S01]  /*04d0*/  @!UP0 ULEA UR6, UR7, UR6, 0x18 ;  /* 0x0000000607068291 */ /* 0x002fe2000f8ec03f */
[----:B------:R-:W-:Y:S01]  /*04e0*/  VOTEU.ALL UP0, P0 ;  /* 0x00000000003f7886 */ /* 0x000fe20000000000 */
[----:B------:R-:W-:-:S04]  /*04f0*/  ISETP.NE.AND P0, PT, R0, 0x3, PT ;  /* 0x000000030000780c */ /* 0x000fc80003f05270 */
[----:B------:R-:W-:Y:S01]  /*0500*/  ISETP.EQ.OR P0, PT, R0, RZ, !P0 ;  /* 0x000000ff0000720c */ /* 0x000fe20004702670 */
[----:B--2---:R-:W-:-:S03]  /*0510*/  @!P3 IMAD.WIDE.U32 R6, R9, R3, R4 ;  /* 0x000000030906b225 */ /* 0x004fc600078e0004 */
[C---:B------:R-:W-:Y:S01]  /*0520*/  ISETP.EQ.AND P0, PT, R8.reuse, RZ, P0 ;  /* 0x000000ff0800720c */ /* 0x040fe20000702270 */
[----:B------:R-:W-:Y:S01]  /*0530*/  VIADD R8, R8, 0xffffffff ;  /* 0xffffffff08087836 */ /* 0x000fe20000000000 */
[----:B------:R-:W0:Y:S02]  /*0540*/  FENCE.VIEW.ASYNC.S ;  /* 0x00000000000073c6 */ /* 0x000e240000000000 */
[----:B0-----:R0:W3:Y:S01]  /*0550*/  @!UP0 SYNCS.EXCH.64 URZ, [UR6+0x60], UR4 ;  /* 0x00006004063f85b2 */ /* 0x0010e20008000100 */
[----:B------:R-:W-:Y:S01]  /*0560*/  @!P3 IMAD.MOV.U32 R16, RZ, RZ, R6 ;  /* 0x000000ffff10b224 */ /* 0x000fe200078e0006 */
[----:B------:R-:W-:Y:S01]  /*0570*/  SEL R19, RZ, 0x1, !P0 ;  /* 0x00000001ff137807 */ /* 0x000fe20004000000 */
[----:B------:R-:W-:Y:S01]  /*0580*/  @!P3 IMAD.MOV.U32 R17, RZ, RZ, R7 ;  /* 0x000000ffff11b224 */ /* 0x000fe200078e0007 */
[----:B------:R-:W-:-:S04]  /*0590*/  ISETP.GE.U32.AND P1, PT, R8, 0x2, PT ;  /* 0x000000020800780c */ /* 0x000fc80003f26070 */
[----:B------:R-:W-:Y:S01]  /*05a0*/  SEL R19, R19, 0x2, P1 ;  /* 0x0000000213137807 */ /* 0x000fe20000800000 */
[----:B------:R0:W3:Y:S01]  /*05b0*/  @!UP1 SYNCS.EXCH.64 URZ, [UR6+0x68], UR4 ;  /* 0x00006804063f95b2 */ /* 0x0000e20008000100 */
[----:B------:R-:W-:Y:S01]  /*05c0*/  NOP ;  /* 0x0000000000007918 */ /* 0x000fe20000000000 */
[----:B---34-:R-:W-:Y:S06]  /*05d0*/  BAR.SYNC.DEFER_BLOCKING 0x0 ;  /* 0x0000000000007b1d */ /* 0x018fec0000010000 */
[----:B------:R-:W-:Y:S05]  /*05e0*/  @!P2 BRA `(.L_x_3) ;  /* 0x0000009c006ca947 */ /* 0x000fea0003800000 */
[----:B------:R-:W-:-:S13]  /*05f0*/  ISETP.GT.U32.AND P0, PT, R8, 0x1, PT ;  /* 0x000000010800780c */ /* 0x000fda0003f04070 */
[----:B0-----:R-:W-:Y:S05]  /*0600*/  @P0 EXIT ;  /* 0x000000000000094d */ /* 0x001fea0003800000 */
[----:B------:R-:W-:Y:S01]  /*0610*/  ULDC.64 UR4, c[0x0][0x650] ;  /* 0x0001940000047ab9 */ /* 0x000fe20000000a00 */
[----:B------:R-:W-:Y:S01]  /*0620*/  PRMT R0, RZ, 0x7610, R0 ;  /* 0x00007610ff007816 */ /* 0x000fe20000000000 */
[----:B------:R-:W-:Y:S01]  /*0630*/  IMAD.MOV.U32 R23, RZ, RZ, -0x1 ;  /* 0xffffffffff177424 */ /* 0x000fe200078e00ff */
[----:B------:R-:W-:Y:S01]  /*0640*/  ISETP.GE.U32.AND P0, PT, R16, UR4, PT ;  /* 0x0000000410007c0c */ /* 0x000fe2000bf06070 */
[----:B------:R-:W-:Y:S02]  /*0650*/  IMAD.MOV.U32 R137, RZ, RZ, -0x1 ;  /* 0xffffffffff897424 */ /* 0x000fe400078e00ff */
[----:B------:R-:W-:Y:S01]  /*0660*/  IMAD.MOV.U32 R22, RZ, RZ, -0x1 ;  /* 0xffffffffff167424 */ /* 0x000fe200078e00ff */
[----:B------:R-:W-:-:S13]  /*0670*/  ISETP.GE.U32.AND.EX P0, PT, R17, UR5, PT, P0 ;  /* 0x0000000511007c0c */ /* 0x000fda000bf06100 */
[----:B------:R-:W-:Y:S05]  /*0680*/  @P0 BRA `(.L_x_4) ;  /* 0x0000000400580947 */ /* 0x000fea0003800000 */
[----:B------:R-:W0:Y:S01]  /*0690*/  LDC.64 R14, c[0x0][0x628] ;  /* 0x00018a00ff0e7b82 */ /* 0x000e220000000a00 */
[----:B------:R-:W-:Y:S02]  /*06a0*/  IMAD.MOV.U32 R6, RZ, RZ, R16 ;  /* 0x000000ffff067224 */ /* 0x000fe400078e0010 */
[----:B------:R-:W-:-:S05]  /*06b0*/  IMAD.MOV.U32 R7, RZ, RZ, R17 ;  /* 0x000000ffff077224 */ /* 0x000fca00078e0011 */
[----:B------:R-:W1:Y:S08]  /*06c0*/  LDC R0, c[0x0][0x630] ;  /* 0x00018c00ff007b82 */ /* 0x000e700000000800 */
[----:B------:R-:W2:Y:S01]  /*06d0*/  LDC.64 R20, c[0x0][0x620] ;  /* 0x00018800ff147b82 */ /* 0x000ea20000000a00 */
[----:B0-----:R-:W-:-:S04]  /*06e0*/  ISETP.NE.U32.AND P0, PT, R14, RZ, PT ;  /* 0x000000ff0e00720c */ /* 0x001fc80003f05070 */
[----:B------:R-:W-:-:S13]  /*06f0*/  ISETP.NE.AND.EX P0, PT, R15, RZ, PT, P0 ;  /* 0x000000ff0f00720c */ /* 0x000fda0003f05300 */
[----:B-12---:R-:W-:Y:S05]  /*0700*/  @!P0 BRA `(.L_x_5) ;  /* 0x0000000000288947 */ /* 0x006fea0003800000 */
[----:B------:R-:W0:Y:S02]  /*0710*/  LDC R11, c[0x0][0x634] ;  /* 0x00018d00ff0b7b82 */ /* 0x000e240000000800 */
[----:B0-----:R-:W-:-:S05]  /*0720*/  IADD3 R11, P0, R16, R11, RZ ;  /* 0x0000000b100b7210 */ /* 0x001fca0007f1e0ff */
[----:B------:R-:W-:-:S04]  /*0730*/  IMAD.X R13, RZ, RZ, R17, P0 ;  /* 0x000000ffff0d7224 */ /* 0x000fc800000e0611 */
[----:B------:R-:W-:-:S04]  /*0740*/  IMAD.WIDE.U32 R6, R13, R14, RZ ;  /* 0x0000000e0d067225 */ /* 0x000fc800078e00ff */
[----:B------:R-:W-:-:S04]  /*0750*/  IMAD.WIDE.U32 R8, P0, R11, R15, R6 ;  /* 0x0000000f0b087225 */ /* 0x000fc80007800006 */
[----:B------:R-:W-:-:S04]  /*0760*/  IMAD.WIDE.U32 R6, R11, R14, RZ ;  /* 0x0000000e0b067225 */ /* 0x000fc800078e00ff */
[----:B------:R-:W-:Y:S01]  /*0770*/  IMAD.X R11, RZ, RZ, RZ, P0 ;  /* 0x000000ffff0b7224 */ /* 0x000fe200000e06ff */
[----:B------:R-:W-:Y:S01]  /*0780*/  IADD3 RZ, P0, R7, R8, RZ ;  /* 0x0000000807ff7210 */ /* 0x000fe20007f1e0ff */
[----:B------:R-:W-:-:S04]  /*0790*/  IMAD.MOV.U32 R10, RZ, RZ, R9 ;  /* 0x000000ffff0a7224 */ /* 0x000fc800078e0009 */
[----:B------:R-:W-:-:S08]  /*07a0*/  IMAD.WIDE.U32.X R6, R13, R15, R10, P0 ;  /* 0x0000000f0d067225 */ /* 0x000fd000000e040a */
.L_x_5:
[-CC-:B------:R-:W-:Y:S01]  /*07b0*/  SHF.R.U64 R25, R6, R0.reuse, R7.reuse ;  /* 0x0000000006197219 */ /* 0x180fe20000001207 */
[----:B------:R-:W0:Y:S01]  /*07c0*/  LDC R10, c[0x0][0x618] ;  /* 0x00018600ff0a7b82 */ /* 0x000e220000000800 */
[----:B------:R-:W-:Y:S01]  /*07d0*/  SHF.R.U32.HI R5, RZ, R0, R7 ;  /* 0x00000000ff057219 */ /* 0x000fe20000011607 */
[----:B------:R-:W-:Y:S01]  /*07e0*/  ULDC UR4, c[0x0][0x150] ;  /* 0x0000540000047ab9 */ /* 0x000fe20000000800 */
[----:B------:R-:W-:Y:S02]  /*07f0*/  IADD3 R9, P0, RZ, -R25, RZ ;  /* 0x80000019ff097210 */ /* 0x000fe40007f1e0ff */
[----:B------:R-:W-:-:S03]  /*0800*/  I2FP.F32.U32 R0, R4 ;  /* 0x0000000400007245 */ /* 0x000fc60000201000 */
[----:B------:R-:W1:Y:S01]  /*0810*/  LDC.64 R26, c[0x0][0x640] ;  /* 0x00019000ff1a7b82 */ /* 0x000e620000000a00 */
[----:B------:R-:W-:Y:S02]  /*0820*/  IMAD.X R11, RZ, RZ, ~R5, P0 ;  /* 0x000000ffff0b7224 */ /* 0x000fe400000e0e05 */
[----:B------:R-:W-:Y:S01]  /*0830*/  FMUL R0, R0, UR4 ;  /* 0x0000000400007c20 */ /* 0x000fe20008400000 */
[----:B------:R-:W-:Y:S01]  /*0840*/  IMAD.WIDE.U32 R6, R9, R20, R16 ;  /* 0x0000001409067225 */ /* 0x000fe200078e0010 */
[----:B------:R-:W-:-:S03]  /*0850*/  ULDC UR4, c[0x0][0x154] ;  /* 0x0000550000047ab9 */ /* 0x000fc60000000800 */
[----:B------:R-:W-:Y:S01]  /*0860*/  IMAD R8, R11, R20, RZ ;  /* 0x000000140b087224 */ /* 0x000fe200078e02ff */
[----:B------:R-:W2:Y:S01]  /*0870*/  LDC R5, c[0x0][0x144] ;  /* 0x00005100ff057b82 */ /* 0x000ea20000000800 */
[----:B------:R-:W3:Y:S02]  /*0880*/  F2I.U32.TRUNC.NTZ R0, R0 ;  /* 0x0000000000007305 */ /* 0x000ee4000020f000 */
[----:B------:R-:W-:-:S04]  /*0890*/  IMAD R9, R9, R21, R8 ;  /* 0x0000001509097224 */ /* 0x000fc800078e0208 */
[----:B------:R-:W-:Y:S01]  /*08a0*/  IMAD.IADD R7, R7, 0x1, R9 ;  /* 0x0000000107077824 */ /* 0x000fe200078e0209 */
[----:B------:R-:W4:Y:S01]  /*08b0*/  LDC R12, c[0x0][0x608] ;  /* 0x00018200ff0c7b82 */ /* 0x000f220000000800 */
[----:B------:R-:W-:-:S03]  /*08c0*/  IMAD.MOV.U32 R9, RZ, RZ, -0x1 ;  /* 0xffffffffff097424 */ /* 0x000fc600078e00ff */
[-CC-:B0-----:R-:W-:Y:S02]  /*08d0*/  SHF.R.U64 R20, R6, R10.reuse, R7.reuse ;  /* 0x0000000a06147219 */ /* 0x181fe40000001207 */
[----:B------:R-:W-:Y:S02]  /*08e0*/  I2FP.F32.U32 R6, R3 ;  /* 0x0000000300067245 */ /* 0x000fe40000201000 */
[----:B------:R-:W0:Y:S01]  /*08f0*/  LDC R24, c[0x0][0x658] ;  /* 0x00019600ff187b82 */ /* 0x000e220000000800 */
[----:B-1----:R-:W-:Y:S01]  /*0900*/  ISETP.NE.U32.AND P0, PT, R26, RZ, PT ;  /* 0x000000ff1a00720c */ /* 0x002fe20003f05070 */
[----:B---3--:R-:W-:Y:S01]  /*0910*/  IMAD.MOV R8, RZ, RZ, -R0 ;  /* 0x000000ffff087224 */ /* 0x008fe200078e0a00 */
[----:B------:R-:W-:Y:S01]  /*0920*/  SHF.R.U32.HI R7, RZ, R10, R7 ;  /* 0x0000000aff077219 */ /* 0x000fe20000011607 */
[----:B------:R-:W-:Y:S01]  /*0930*/  FMUL R6, R6, UR4 ;  /* 0x0000000406067c20 */ /* 0x000fe20008400000 */
[----:B------:R-:W-:-:S03]  /*0940*/  ISETP.NE.AND.EX P0, PT, R27, RZ, PT, P0 ;  /* 0x000000ff1b00720c */ /* 0x000fc60003f05300 */
[----:B------:R-:W1:Y:S01]  /*0950*/  LDC R14, c[0x0][0x148] ;  /* 0x00005200ff0e7b82 */ /* 0x000e620000000800 */
[----:B--2---:R-:W-:-:S07]  /*0960*/  IMAD R0, R5, R8, R4 ;  /* 0x0000000805007224 */ /* 0x004fce00078e0204 */
[----:B------:R-:W2:Y:S01]  /*0970*/  LDC R22, c[0x0][0x600] ;  /* 0x00018000ff167b82 */ /* 0x000ea20000000800 */
[-CC-:B----4-:R-:W-:Y:S02]  /*0980*/  SHF.R.U64 R28, R20, R12.reuse, R7.reuse ;  /* 0x0000000c141c7219 */ /* 0x190fe40000001207 */
[----:B------:R-:W-:Y:S01]  /*0990*/  SHF.R.U32.HI R5, RZ, R12, R7 ;  /* 0x0000000cff057219 */ /* 0x000fe20000011607 */
[----:B------:R-:W-:Y:S01]  /*09a0*/  IMAD.MOV.U32 R7, RZ, RZ, 0x1 ;  /* 0x00000001ff077424 */ /* 0x000fe200078e00ff */
[----:B------:R3:W4:Y:S03]  /*09b0*/  F2I.U32.TRUNC.NTZ R12, R6 ;  /* 0x00000006000c7305 */ /* 0x000726000020f000 */
[----:B------:R-:W1:Y:S01]  /*09c0*/  LDC R15, c[0x0][0x648] ;  /* 0x00019200ff0f7b82 */ /* 0x000e620000000800 */
[-C--:B0-----:R-:W-:Y:S02]  /*09d0*/  SHF.L.U32 R4, R9, R24.reuse, RZ ;  /* 0x0000001809047219 */ /* 0x081fe400000006ff */
[----:B------:R-:W-:-:S02]  /*09e0*/  SHF.R.U64 R30, R28, R24, R5 ;  /* 0x000000181c1e7219 */ /* 0x000fc40000001205 */
[----:B------:R-:W-:Y:S02]  /*09f0*/  LOP3.LUT R11, RZ, R4, RZ, 0x33, !PT ;  /* 0x00000004ff0b7212 */ /* 0x000fe400078e33ff */
[-C--:B------:R-:W-:Y:S01]  /*0a00*/  SHF.R.U32.HI R5, RZ, R24.reuse, R5 ;  /* 0x00000018ff057219 */ /* 0x080fe20000011605 */
[----:B------:R-:W0:Y:S01]  /*0a10*/  LDC R21, c[0x0][0x638] ;  /* 0x00018e00ff157b82 */ /* 0x000e220000000800 */
[----:B------:R-:W-:Y:S01]  /*0a20*/  SHF.L.U32 R10, R7, R24, RZ ;  /* 0x00000018070a7219 */ /* 0x000fe200000006ff */
[----:B------:R-:W-:-:S06]  /*0a30*/  IMAD.MOV.U32 R4, RZ, RZ, R30 ;  /* 0x000000ffff047224 */ /* 0x000fcc00078e001e */
[----:B------:R-:W0:Y:S01]  /*0a40*/  LDC R23, c[0x0][0x610] ;  /* 0x00018400ff177b82 */ /* 0x000e220000000800 */
[----:B---34-:R-:W-:Y:S05]  /*0a50*/  @!P0 BRA `(.L_x_6) ;  /* 0x0000000000288947 */ /* 0x018fea0003800000 */
[----:B------:R-:W3:Y:S02]  /*0a60*/  LDC R9, c[0x0][0x64c] ;  /* 0x00019300ff097b82 */ /* 0x000ee40000000800 */
[----:B---3--:R-:W-:-:S05]  /*0a70*/  IADD3 R9, P0, R30, R9, RZ ;  /* 0x000000091e097210 */ /* 0x008fca0007f1e0ff */
        /* <DEDUP_REMOVED lines=8> */
.L_x_6:
[----:B-1----:R-:W-:Y:S01]  /*0b00*/  SHF.R.U64 R4, R4, R15, R5 ;  /* 0x0000000f04047219 */ /* 0x002fe20000001205 */
[----:B--2---:R-:W-:Y:S01]  /*0b10*/  VIADD R5, R22, 0xffffffff ;  /* 0xffffffff16057836 */ /* 0x004fe20000000000 */
[----:B------:R-:W-:Y:S01]  /*0b20*/  LOP3.LUT R11, R28, R11, RZ, 0xc0, !PT ;  /* 0x0000000b1c0b7212 */ /* 0x000fe200078ec0ff */
[----:B------:R-:W-:Y:S02]  /*0b30*/  IMAD.MOV R12, RZ, RZ, -R12 ;  /* 0x000000ffff0c7224 */ /* 0x000fe400078e0a0c */
[----:B------:R-:W-:Y:S02]  /*0b40*/  IMAD.MOV R6, RZ, RZ, -R4 ;  /* 0x000000ffff067224 */ /* 0x000fe400078e0a04 */
[----:B------:R-:W-:Y:S01]  /*0b50*/  IMAD R11, R10, R4, R11 ;  /* 0x000000040a0b7224 */ /* 0x000fe200078e020b */
[----:B------:R-:W-:Y:S01]  /*0b60*/  LOP3.LUT R4, R20, R5, RZ, 0xc0, !PT ;  /* 0x0000000514047212 */ /* 0x000fe200078ec0ff */
[----:B------:R-:W-:Y:S02]  /*0b70*/  @P3 IMAD R0, R14, R12, R3 ;  /* 0x0000000c0e003224 */ /* 0x000fe400078e0203 */
[----:B0-----:R-:W-:-:S02]  /*0b80*/  IMAD R3, R6, R21, R30 ;  /* 0x0000001506037224 */ /* 0x001fc400078e021e */
[----:B------:R-:W-:Y:S02]  /*0b90*/  IMAD R23, R11, R23, R0 ;  /* 0x000000170b177224 */ /* 0x000fe400078e0200 */
[----:B------:R-:W-:Y:S02]  /*0ba0*/  IMAD R4, R3, R22, R4 ;  /* 0x0000001603047224 */ /* 0x000fe400078e0204 */
[----:B------:R-:W-:Y:S02]  /*0bb0*/  IMAD.MOV.U32 R0, RZ, RZ, 0x1 ;  /* 0x00000001ff007424 */ /* 0x000fe400078e00ff */
[----:B------:R-:W-:Y:S01]  /*0bc0*/  IMAD.MOV.U32 R22, RZ, RZ, R25 ;  /* 0x000000ffff167224 */ /* 0x000fe200078e0019 */
[----:B------:R-:W-:Y:S02]  /*0bd0*/  SEL R137, R4, R23, !P3 ;  /* 0x0000001704897207 */ /* 0x000fe40005800000 */
[----:B------:R-:W-:-:S07]  /*0be0*/  SEL R23, R23, R4, !P3 ;  /* 0x0000000417177207 */ /* 0x000fce0005800000 */
.L_x_4:
[----:B------:R-:W-:-:S08]  /*0bf0*/  NOP ;  /* 0x0000000000007918 */ /* 0x000fd00000000000 */
[----:B------:R-:W0:Y:S02]  /*0c00*/  USETMAXREG.TRY_ALLOC.CTAPOOL UP0, 0xe8 ;  /* 0x000000e8000079c8 */ /* 0x000e240008000600 */
[----:B0-----:R-:W-:-:S13]  /*0c10*/  PLOP3.LUT P0, PT, PT, PT, UP0, 0x80, 0x0 ;  /* 0x000000000000781c */ /* 0x001fda0003f0f008 */
[----:B------:R-:W-:Y:S05]  /*0c20*/  @!P0 BRA `(.L_x_4) ;  /* 0xfffffffc00f08947 */ /* 0x000fea000383ffff */
[----:B------:R-:W-:Y:S01]  /*0c30*/  ULDC.64 UR4, c[0x0][0x598] ;  /* 0x0001660000047ab9 */ /* 0x000fe20000000a00 */
[----:B------:R-:W-:Y:S01]  /*0c40*/  ULDC.64 UR44, c[0x0][0x208] ;  /* 0x00008200002c7ab9 */ /* 0x000fe20000000a00 */
[----:B------:R-:W-:-:S04]  /*0c50*/  ISETP.NE.U32.AND P0, PT, RZ, UR4, PT ;  /* 0x00000004ff007c0c */ /* 0x000fc8000bf05070 */
[----:B------:R-:W-:-:S13]  /*0c60*/  ISETP.NE.AND.EX P0, PT, RZ, UR5, PT, P0 ;  /* 0x00000005ff007c0c */ /* 0x000fda000bf05300 */
[----:B------:R-:W-:Y:S05]  /*0c70*/  @!P0 BRA `(.L_x_7) ;  /* 0x00000000001c8947 */ /* 0x000fea0003800000 */
[----:B------:R-:W0:Y:S02]  /*0c80*/  LDC.64 R4, c[0x0][0x598] ;  /* 0x00016600ff047b82 */ /* 0x000e240000000a00 */
[----:B0-----:R-:W2:Y:S02]  /*0c90*/  LDG.E.64 R4, desc[UR44][R4.64] ;  /* 0x0000002c04047981 */ /* 0x001ea4000c1e1b00 */
[----:B--2---:R-:W-:-:S04]  /*0ca0*/  ISETP.NE.U32.AND P0, PT, R4, RZ, PT ;  /* 0x000000ff0400720c */ /* 0x004fc80003f05070 */
[----:B------:R-:W-:-:S13]  /*0cb0*/  ISETP.NE.AND.EX P0, PT, R5, RZ, PT, P0 ;  /* 0x000000ff0500720c */ /* 0x000fda0003f05300 */
[----:B------:R-:W-:Y:S05]  /*0cc0*/  @!P0 BRA `(.L_x_7) ;  /* 0x0000000000088947 */ /* 0x000fea0003800000 */
[----:B------:R0:W5:Y:S01]  /*0cd0*/  LD.E R136, desc[UR44][R4.64] ;  /* 0x0000002c04887980 */ /* 0x000162000c101900 */
[----:B------:R-:W-:Y:S05]  /*0ce0*/  BRA `(.L_x_8) ;  /* 0x0000000000247947 */ /* 0x000fea0003800000 */
.L_x_7:
[----:B------:R-:W-:Y:S02]  /*0cf0*/  ULDC.64 UR4, c[0x0][0x588] ;  /* 0x0001620000047ab9 */ /* 0x000fe40000000a00 */
[----:B------:R-:W-:-:S04]  /*0d00*/  ISETP.NE.U32.AND P0, PT, RZ, UR4, PT ;  /* 0x00000004ff007c0c */ /* 0x000fc8000bf05070 */
[----:B------:R-:W-:-:S13]  /*0d10*/  ISETP.NE.AND.EX P0, PT, RZ, UR5, PT, P0 ;  /* 0x00000005ff007c0c */ /* 0x000fda000bf05300 */
[----:B------:R-:W-:Y:S05]  /*0d20*/  @!P0 BRA `(.L_x_9) ;  /* 0x00000000000c8947 */ /* 0x000fea0003800000 */
[----:B------:R-:W0:Y:S02]  /*0d30*/  LDC.64 R4, c[0x0][0x588] ;  /* 0x00016200ff047b82 */ /* 0x000e240000000a00 */
[----:B0-----:R1:W5:Y:S01]  /*0d40*/  LDG.E R136, desc[UR44][R4.64] ;  /* 0x0000002c04887981 */ /* 0x001362000c1e1900 */
[----:B------:R-:W-:Y:S05]  /*0d50*/  BRA `(.L_x_8) ;  /* 0x0000000000087947 */ /* 0x000fea0003800000 */
.L_x_9:
[----:B------:R-:W-:Y:S02]  /*0d60*/  ULDC UR4, c[0x0][0x580] ;  /* 0x0001600000047ab9 */ /* 0x000fe40000000800 */
[----:B------:R-:W-:-:S07]  /*0d70*/  IMAD.U32 R136, RZ, RZ, UR4 ;  /* 0x00000004ff887e24 */ /* 0x000fce000f8e00ff */
.L_x_8:
[----:B------:R-:W-:Y:S02]  /*0d80*/  ULDC.64 UR4, c[0x0][0x5a0] ;  /* 0x0001680000047ab9 */ /* 0x000fe40000000a00 */
[----:B------:R-:W-:-:S04]  /*0d90*/  ISETP.NE.U32.AND P0, PT, RZ, UR4, PT ;  /* 0x00000004ff007c0c */ /* 0x000fc8000bf05070 */
[----:B------:R-:W-:-:S13]  /*0da0*/  ISETP.NE.AND.EX P0, PT, RZ, UR5, PT, P0 ;  /* 0x00000005ff007c0c */ /* 0x000fda000bf05300 */
[----:B------:R-:W-:Y:S05]  /*0db0*/  @!P0 BRA `(.L_x_10) ;  /* 0x00000000001c8947 */ /* 0x000fea0003800000 */
[----:B01----:R-:W0:Y:S02]  /*0dc0*/  LDC.64 R4, c[0x0][0x5a0] ;  /* 0x00016800ff047b82 */ /* 0x003e240000000a00 */
[----:B0-----:R-:W2:Y:S02]  /*0dd0*/  LDG.E.64 R4, desc[UR44][R4.64] ;  /* 0x0000002c04047981 */ /* 0x001ea4000c1e1b00 */
[----:B--2---:R-:W-:-:S04]  /*0de0*/  ISETP.NE.U32.AND P0, PT, R4, RZ, PT ;  /* 0x000000ff0400720c */ /* 0x004fc80003f05070 */
[----:B------:R-:W-:-:S13]  /*0df0*/  ISETP.NE.AND.EX P0, PT, R5, RZ, PT, P0 ;  /* 0x000000ff0500720c */ /* 0x000fda0003f05300 */
[----:B------:R-:W-:Y:S05]  /*0e00*/  @!P0 BRA `(.L_x_10) ;  /* 0x0000000000088947 */ /* 0x000fea0003800000 */
[----:B------:R0:W5:Y:S01]  /*0e10*/  LD.E R138, desc[UR44][R4.64] ;  /* 0x0000002c048a7980 */ /* 0x000162000c101900 */
[----:B------:R-:W-:Y:S05]  /*0e20*/  BRA `(.L_x_11) ;  /* 0x0000000000247947 */ /* 0x000fea0003800000 */
.L_x_10:
[----:B------:R-:W-:Y:S02]  /*0e30*/  ULDC.64 UR4, c[0x0][0x590] ;  /* 0x0001640000047ab9 */ /* 0x000fe40000000a00 */
[----:B------:R-:W-:-:S04]  /*0e40*/  ISETP.NE.U32.AND P0, PT, RZ, UR4, PT ;  /* 0x00000004ff007c0c */ /* 0x000fc8000bf05070 */
[----:B------:R-:W-:-:S13]  /*0e50*/  ISETP.NE.AND.EX P0, PT, RZ, UR5, PT, P0 ;  /* 0x00000005ff007c0c */ /* 0x000fda000bf05300 */
[----:B------:R-:W-:Y:S05]  /*0e60*/  @!P0 BRA `(.L_x_12) ;  /* 0x00000000000c8947 */ /* 0x000fea0003800000 */
[----:B------:R-:W2:Y:S02]  /*0e70*/  LDC.64 R138, c[0x0][0x590] ;  /* 0x00016400ff8a7b82 */ /* 0x000ea40000000a00 */
[----:B--2---:R2:W5:Y:S01]  /*0e80*/  LDG.E R138, desc[UR44][R138.64] ;  /* 0x0000002c8a8a7981 */ /* 0x004562000c1e1900 */
[----:B------:R-:W-:Y:S05]  /*0e90*/  BRA `(.L_x_11) ;  /* 0x0000000000087947 */ /* 0x000fea0003800000 */
.L_x_12:
[----:B------:R-:W-:Y:S02]  /*0ea0*/  ULDC UR4, c[0x0][0x584] ;  /* 0x0001610000047ab9 */ /* 0x000fe40000000800 */
[----:B------:R-:W-:-:S07]  /*0eb0*/  IMAD.U32 R138, RZ, RZ, UR4 ;  /* 0x00000004ff8a7e24 */ /* 0x000fce000f8e00ff */
.L_x_11:
[----:B------:R-:W-:-:S13]  /*0ec0*/  LOP3.LUT P0, RZ, R0, 0xff, RZ, 0xc0, !PT ;  /* 0x000000ff00ff7812 */ /* 0x000fda000780c0ff */
[----:B------:R-:W-:Y:S05]  /*0ed0*/  @!P0 EXIT ;  /* 0x000000000000894d */ /* 0x000fea0003800000 */
[----:B------:R-:W-:Y:S01]  /*0ee0*/  ULDC UR4, c[0x0][0x28c] ;  /* 0x0000a30000047ab9 */ /* 0x000fe20000000800 */
[----:B------:R-:W-:Y:S01]  /*0ef0*/  UMOV UR36, URZ ;  /* 0x0000003f00247c82 */ /* 0x000fe20008000000 */
[----:B------:R-:W-:Y:S01]  /*0f00*/  UIADD3 UR4, UR4, 0x7f, URZ ;  /* 0x0000007f04047890 */ /* 0x000fe2000fffe03f */
[----:B------:R-:W-:-:S03]  /*0f10*/  UMOV UR37, URZ ;  /* 0x0000003f00257c82 */ /* 0x000fc60008000000 */
[----:B------:R-:W-:-:S04]  /*0f20*/  USHF.R.S32.HI UR5, URZ, 0x1f, UR4 ;  /* 0x0000001f3f057899 */ /* 0x000fc80008011404 */
[----:B------:R-:W-:-:S04]  /*0f30*/  ULEA.HI UR5, UR5, UR4, URZ, 0x7 ;  /* 0x0000000405057291 */ /* 0x000fc8000f8f383f */
[----:B------:R-:W-:-:S12]  /*0f40*/  USHF.R.S32.HI UR38, URZ, 0x7, UR5 ;  /* 0x000000073f267899 */ /* 0x000fd80008011405 */
.L_x_258:
[----:B------:R-:W-:Y:S01]  /*0f50*/  LOP3.LUT R0, R18, 0x80, RZ, 0xc0, !PT ;  /* 0x0000008012007812 */ /* 0x000fe200078ec0ff */
[----:B---3--:R-:W3:Y:S01]  /*0f60*/  S2UR UR7, SR_CgaCtaId ;  /* 0x00000000000779c3 */ /* 0x008ee20000008800 */
[----:B------:R-:W-:Y:S02]  /*0f70*/  UMOV UR6, 0x400 ;  /* 0x0000040000067882 */ /* 0x000fe40000000000 */
[----:B------:R-:W-:-:S06]  /*0f80*/  SHF.R.U32.HI R0, RZ, 0x7, R0 ;  /* 0x00000007ff007819 */ /* 0x000fcc0000011600 */
[----:B------:R-:W4:Y:S01]  /*0f90*/  SHFL.IDX PT, R0, R0, RZ, 0x1f ;  /* 0x00001fff00007589 */ /* 0x000f2200000e0000 */
[----:B---3--:R-:W-:Y:S01]  /*0fa0*/  ULEA UR6, UR7, UR6, 0x18 ;  /* 0x0000000607067291 */ /* 0x008fe2000f8ec03f */
[----:B----4-:R-:W-:-:S13]  /*0fb0*/  R2UR UR4, R0 ;  /* 0x00000000000472ca */ /* 0x010fda00000e0000 */
[----:B------:R-:W-:-:S04]  /*0fc0*/  ULEA.HI UR5, UR4, UR4, URZ, 0x1 ;  /* 0x0000000404057291 */ /* 0x000fc8000f8f083f */
[----:B------:R-:W-:-:S04]  /*0fd0*/  ULOP3.LUT UR5, UR5, 0x7fffe, URZ, 0xc0, !UPT ;  /* 0x0007fffe05057892 */ /* 0x000fc8000f8ec03f */
[----:B------:R-:W-:-:S03]  /*0fe0*/  UIADD3 UR5, UR4, -UR5, URZ ;  /* 0x8000000504057290 */ /* 0x000fc6000fffe03f */
[----:B------:R-:W-:Y:S01]  /*0ff0*/  ULDC UR4, c[0x0][0x28c] ;  /* 0x0000a30000047ab9 */ /* 0x000fe20000000800 */
[----:B------:R-:W-:Y:S01]  /*1000*/  ULEA UR5, UR5, UR6, 0xd ;  /* 0x0000000605057291 */ /* 0x000fe2000f8e683f */
[----:B------:R-:W-:-:S03]  /*1010*/  ISETP.LT.AND P0, PT, RZ, UR4, PT ;  /* 0x00000004ff007c0c */ /* 0x000fc6000bf01270 */
[----:B------:R-:W-:-:S04]  /*1020*/  UIADD3 UR5, UR5, 0x100, URZ ;  /* 0x0000010005057890 */ /* 0x000fc8000fffe03f */
[----:B------:R-:W-:-:S04]  /*1030*/  USHF.R.U32.HI UR5, URZ, 0x4, UR5 ;  /* 0x000000043f057899 */ /* 0x000fc80008011605 */
[----:B------:R-:W-:-:S04]  /*1040*/  ULOP3.LUT UR5, UR5, 0x3fff, URZ, 0xc0, !UPT ;  /* 0x00003fff05057892 */ /* 0x000fc8000f8ec03f */
[----:B------:R-:W-:Y:S01]  /*1050*/  ULOP3.LUT UR39, UR5, 0x10000, URZ, 0xfc, !UPT ;  /* 0x0001000005277892 */ /* 0x000fe2000f8efc3f */
[----:B-1----:R-:W-:Y:S11]  /*1060*/  @P0 BRA `(.L_x_13) ;  /* 0x0000000000400947 */ /* 0x002ff60003800000 */
[----:B------:R-:W-:Y:S01]  /*1070*/  MOV R0, 0x0 ;  /* 0x0000000000007802 */ /* 0x000fe20000000f00 */
[----:B------:R-:W-:Y:S01]  /*1080*/  ULDC.64 UR4, c[0x4][0x68] ;  /* 0x01001a0000047ab9 */ /* 0x000fe20000000a00 */
[----:B------:R-:W-:Y:S01]  /*1090*/  ULDC.64 UR6, c[0x4][0x8] ;  /* 0x0100020000067ab9 */ /* 0x000fe20000000a00 */
[----:B01----:R-:W-:Y:S01]  /*10a0*/  IMAD.U32 R4, RZ, RZ, UR4 ;  /* 0x00000004ff047e24 */ /* 0x003fe2000f8e00ff */
[----:B------:R0:W1:Y:S01]  /*10b0*/  LDC.64 R14, c[0x4][R0] ;  /* 0x01000000000e7b82 */ /* 0x0000620000000a00 */
[----:B------:R-:W-:Y:S01]  /*10c0*/  IMAD.U32 R5, RZ, RZ, UR5 ;  /* 0x00000005ff057e24 */ /* 0x000fe2000f8e00ff */
[----:B------:R-:W-:Y:S01]  /*10d0*/  ULDC.64 UR4, c[0x4][0x70] ;  /* 0x01001c0000047ab9 */ /* 0x000fe20000000a00 */
[----:B------:R-:W-:Y:S02]  /*10e0*/  IMAD.U32 R10, RZ, RZ, UR6 ;  /* 0x00000006ff0a7e24 */ /* 0x000fe4000f8e00ff */
[----:B------:R-:W-:Y:S02]  /*10f0*/  IMAD.U32 R6, RZ, RZ, UR4 ;  /* 0x00000004ff067e24 */ /* 0x000fe4000f8e00ff */
[----:B------:R-:W-:-:S02]  /*1100*/  IMAD.U32 R7, RZ, RZ, UR5 ;  /* 0x00000005ff077e24 */ /* 0x000fc4000f8e00ff */
[----:B------:R-:W-:Y:S02]  /*1110*/  IMAD.U32 R11, RZ, RZ, UR7 ;  /* 0x00000007ff0b7e24 */ /* 0x000fe4000f8e00ff */
[----:B------:R-:W-:Y:S02]  /*1120*/  IMAD.MOV.U32 R8, RZ, RZ, 0x1e1 ;  /* 0x000001e1ff087424 */ /* 0x000fe400078e00ff */
[----:B------:R-:W-:Y:S02]  /*1130*/  IMAD.MOV.U32 R12, RZ, RZ, 0x1 ;  /* 0x00000001ff0c7424 */ /* 0x000fe400078e00ff */
[----:B0-----:R-:W-:-:S07]  /*1140*/  IMAD.MOV.U32 R13, RZ, RZ, RZ ;  /* 0x000000ffff0d7224 */ /* 0x001fce00078e00ff */
[----:B------:R-:W-:-:S07]  /*1150*/  LEPC R20, `(.L_x_13) ;  /* 0x000000001014794e */ /* 0x000fce0000000000 */
[----:B-12--5:R-:W-:Y:S05]  /*1160*/  CALL.ABS.NOINC R14 ;  /* 0x000000000e007343 */ /* 0x026fea0003c00000 */
.L_x_13:
[----:B------:R-:W-:-:S04]  /*1170*/  LOP3.LUT R0, R19, 0x1, RZ, 0xfc, !PT ;  /* 0x0000000113007812 */ /* 0x000fc800078efcff */
[----:B------:R-:W-:-:S13]  /*1180*/  ISETP.NE.AND P0, PT, R0, 0x3, PT ;  /* 0x000000030000780c */ /* 0x000fda0003f05270 */
[----:B------:R-:W-:Y:S05]  /*1190*/  @!P0 BRA `(.L_x_14) ;  /* 0x0000000000048947 */ /* 0x000fea0003800000 */
[----:B------:R-:W-:Y:S01]  /*11a0*/  BPT.TRAP 0x1 ;  /* 0x000000040000795c */ /* 0x000fe20000300000 */
.L_x_14:
[----:B------:R-:W3:Y:S01]  /*11b0*/  S2UR UR5, SR_CgaCtaId ;  /* 0x00000000000579c3 */ /* 0x000ee20000008800 */
[----:B------:R-:W-:Y:S01]  /*11c0*/  UMOV UR4, 0x400 ;  /* 0x0000040000047882 */ /* 0x000fe20000000000 */
[----:B------:R-:W-:Y:S02]  /*11d0*/  IMAD.U32 R0, RZ, RZ, UR36 ;  /* 0x00000024ff007e24 */ /* 0x000fe4000f8e00ff */
[----:B------:R-:W-:-:S03]  /*11e0*/  IMAD.U32 R3, RZ, RZ, UR37 ;  /* 0x00000025ff037e24 */ /* 0x000fc6000f8e00ff */
[----:B------:R-:W-:Y:S01]  /*11f0*/  SHF.L.U32 R0, R0, 0x1f, RZ ;  /* 0x0000001f00007819 */ /* 0x000fe200000006ff */
[----:B---3--:R-:W-:-:S06]  /*1200*/  ULEA UR4, UR5, UR4, 0x18 ;  /* 0x0000000405047291 */ /* 0x008fcc000f8ec03f */
[----:B------:R-:W-:-:S04]  /*1210*/  IMAD.U32 R6, RZ, RZ, UR4 ;  /* 0x00000004ff067e24 */ /* 0x000fc8000f8e00ff */
[----:B------:R-:W-:-:S04]  /*1220*/  IMAD R3, R3, 0x8, R6 ;  /* 0x0000000803037824 */ /* 0x000fc800078e0206 */
[----:B------:R3:W4:Y:S01]  /*1230*/  SYNCS.PHASECHK.TRANS64.TRYWAIT P1, [R3+URZ], R0 ;  /* 0x00000000030075a7 */ /* 0x000722000802017f */
[----:B------:R-:W-:Y:S05]  /*1240*/  @!P0 BRA `(.L_x_15) ;  /* 0x0000000000048947 */ /* 0x000fea0003800000 */
[----:B------:R-:W-:Y:S01]  /*1250*/  BPT.TRAP 0x1 ;  /* 0x000000040000795c */ /* 0x000fe20000300000 */
.L_x_15:
[----:B----4-:R-:W-:Y:S05]  /*1260*/  @P1 BRA `(.L_x_16) ;  /* 0x0000000000081947 */ /* 0x010fea0003800000 */
[----:B------:R-:W4:Y:S02]  /*1270*/  SYNCS.PHASECHK.TRANS64.TRYWAIT P1, [R3+URZ], R0 ;  /* 0x00000000030075a7 */ /* 0x000f24000802017f */
[----:B----4-:R-:W-:Y:S05]  /*1280*/  @!P1 BRA `(.L_x_17) ;  /* 0x000000a400f49947 */ /* 0x010fea0003800000 */
.L_x_16:
[----:B------:R-:W-:-:S04]  /*1290*/  UISETP.LT.AND UP0, UPT, UR38, 0x1, UPT ;  /* 0x000000012600788c */ /* 0x000fc8000bf01270 */
[----:B------:R-:W-:-:S06]  /*12a0*/  USEL UR4, UR38, 0x1, UP0 ;  /* 0x0000000126047887 */ /* 0x000fcc0008000000 */
[----:B---34-:R-:W-:Y:S01]  /*12b0*/  IMAD.U32 R0, RZ, RZ, UR4 ;  /* 0x00000004ff007e24 */ /* 0x018fe2000f8e00ff */
[----:B------:R-:W-:Y:S05]  /*12c0*/  WARPSYNC.ALL ;  /* 0x0000000000007948 */ /* 0x000fea0003800000 */
[----:B------:R-:W-:-:S04]  /*12d0*/  IADD3 R0, -R0, UR38, RZ ;  /* 0x0000002600007c10 */ /* 0x000fc8000fffe1ff */
[----:B------:R-:W-:Y:S02]  /*12e0*/  ISETP.GE.AND P1, PT, R0, 0x1, PT ;  /* 0x000000010000780c */ /* 0x000fe40003f26270 */
[----:B------:R-:W-:Y:S01]  /*12f0*/  R2UR UR4, R6 ;  /* 0x00000000060472ca */ /* 0x000fe200000e0000 */
[----:B------:R-:W-:Y:S01]  /*1300*/  UIMAD UR8, UR37, 0x600, UR39 ;  /* 0x00000600250878a4 */ /* 0x000fe2000f8e0227 */
[----:B------:R-:W-:Y:S01]  /*1310*/  WARPGROUP.ARRIVE ;  /* 0x00000000000079c5 */ /* 0x000fe20000000000 */
[----:B------:R-:W-:Y:S01]  /*1320*/  UMOV UR9, 0x40000040 ;  /* 0x4000004000097882 */ /* 0x000fe20000000000 */
[----:B------:R-:W-:Y:S01]  /*1330*/  UMOV UR11, 0x40000040 ;  /* 0x40000040000b7882 */ /* 0x000fe20000000000 */
[----:B------:R-:W-:Y:S01]  /*1340*/  UMOV UR17, UR9 ;  /* 0x0000000900117c82 */ /* 0x000fe20008000000 */
[----:B------:R-:W-:Y:S01]  /*1350*/  UMOV UR19, 0x40000040 ;  /* 0x4000004000137882 */ /* 0x000fe20000000000 */
[----:B------:R-:W-:Y:S01]  /*1360*/  UMOV UR13, UR9 ;  /* 0x00000009000d7c82 */ /* 0x000fe20008000000 */
[----:B------:R-:W-:Y:S01]  /*1370*/  UMOV UR16, UR8 ;  /* 0x0000000800107c82 */ /* 0x000fe20008000000 */
[----:B------:R-:W-:Y:S01]  /*1380*/  UMOV UR12, UR8 ;  /* 0x00000008000c7c82 */ /* 0x000fe20008000000 */
[----:B------:R-:W-:Y:S01]  /*1390*/  UMOV UR15, 0x40000040 ;  /* 0x40000040000f7882 */ /* 0x000fe20000000000 */
[----:B------:R-:W-:Y:S01]  /*13a0*/  UMOV UR20, UR8 ;  /* 0x0000000800147c82 */ /* 0x000fe20008000000 */
[----:B------:R-:W-:Y:S01]  /*13b0*/  UMOV UR21, UR9 ;  /* 0x0000000900157c82 */ /* 0x000fe20008000000 */
[----:B------:R-:W-:Y:S01]  /*13c0*/  UIADD3 UR4, UR4, 0x1e100, URZ ;  /* 0x0001e10004047890 */ /* 0x000fe2000fffe03f */
[----:B------:R-:W-:Y:S01]  /*13d0*/  UMOV UR23, 0x40000040 ;  /* 0x4000004000177882 */ /* 0x000fe20000000000 */
[----:B------:R-:W-:-:S02]  /*13e0*/  UMOV UR24, UR8 ;  /* 0x0000000800187c82 */ /* 0x000fc40008000000 */
[----:B------:R-:W-:Y:S01]  /*13f0*/  USHF.R.U32.HI UR4, URZ, 0x4, UR4 ;  /* 0x000000043f047899 */ /* 0x000fe20008011604 */
[----:B------:R-:W-:Y:S01]  /*1400*/  UMOV UR25, UR9 ;  /* 0x0000000900197c82 */ /* 0x000fe20008000000 */
[----:B------:R-:W-:Y:S02]  /*1410*/  UMOV UR27, 0x40000040 ;  /* 0x40000040001b7882 */ /* 0x000fe40000000000 */
[----:B------:R-:W-:Y:S01]  /*1420*/  ULOP3.LUT UR4, UR4, 0x3fff, URZ, 0xc0, !UPT ;  /* 0x00003fff04047892 */ /* 0x000fe2000f8ec03f */
[----:B------:R-:W-:Y:S01]  /*1430*/  UMOV UR32, UR8 ;  /* 0x0000000800207c82 */ /* 0x000fe20008000000 */
[----:B------:R-:W-:Y:S02]  /*1440*/  UMOV UR33, UR9 ;  /* 0x0000000900217c82 */ /* 0x000fe40008000000 */
[----:B------:R-:W-:Y:S01]  /*1450*/  ULOP3.LUT UR4, UR4, 0x10000, URZ, 0xfc, !UPT ;  /* 0x0001000004047892 */ /* 0x000fe2000f8efc3f */
[----:B------:R-:W-:Y:S01]  /*1460*/  UMOV UR35, 0x40000040 ;  /* 0x4000004000237882 */ /* 0x000fe20000000000 */
[----:B------:R-:W-:-:S02]  /*1470*/  UMOV UR28, UR8 ;  /* 0x00000008001c7c82 */ /* 0x000fc40008000000 */
[----:B------:R-:W-:Y:S01]  /*1480*/  UIMAD UR6, UR37, 0x380, UR4 ;  /* 0x00000380250678a4 */ /* 0x000fe2000f8e0204 */
[----:B------:R-:W-:Y:S01]  /*1490*/  UMOV UR29, UR9 ;  /* 0x00000009001d7c82 */ /* 0x000fe20008000000 */
[----:B------:R-:W-:Y:S02]  /*14a0*/  UMOV UR31, 0x40000040 ;  /* 0x40000040001f7882 */ /* 0x000fe40000000000 */
[----:B------:R-:W-:Y:S02]  /*14b0*/  UIADD3 UR18, UR6, 0x80, URZ ;  /* 0x0000008006127890 */ /* 0x000fe4000fffe03f */
[----:B------:R-:W-:Y:S02]  /*14c0*/  UIADD3 UR14, UR6, 0x100, URZ ;  /* 0x00000100060e7890 */ /* 0x000fe4000fffe03f */
[----:B------:R-:W-:Y:S01]  /*14d0*/  UMOV UR10, UR6 ;  /* 0x00000006000a7c82 */ /* 0x000fe20008000000 */
[----:B------:R-:W-:Y:S01]  /*14e0*/  UIADD3 UR22, UR6, 0x180, URZ ;  /* 0x0000018006167890 */ /* 0x000fe2000fffe03f */
[----:B------:R-:W-:Y:S01]  /*14f0*/  IGMMA.64x16x32.S8.S8 R128, gdesc[UR8], RZ, !UPT, gsb0 ;  /* 0x00600000088079f1 */ /* 0x000fe2000c0410ff */
[----:B------:R-:W-:-:S02]  /*1500*/  UIADD3 UR26, UR6, 0x200, URZ ;  /* 0x00000200061a7890 */ /* 0x000fc4000fffe03f */
[----:B------:R-:W-:Y:S02]  /*1510*/  UIADD3 UR34, UR6, 0x280, URZ ;  /* 0x0000028006227890 */ /* 0x000fe4000fffe03f */
[----:B------:R-:W-:Y:S02]  /*1520*/  UIADD3 UR30, UR6, 0x300, URZ ;  /* 0x00000300061e7890 */ /* 0x000fe4000fffe03f */
[----:B------:R-:W-:Y:S02]  /*1530*/  UIADD3 UR5, UR8, 0x400, URZ ;  /* 0x0000040008057890 */ /* 0x000fe4000fffe03f */
[----:B------:R-:W-:Y:S01]  /*1540*/  UIADD3 UR42, UR6, 0x202, URZ ;  /* 0x00000202062a7890 */ /* 0x000fe2000fffe03f */
[----:B------:R-:W-:Y:S01]  /*1550*/  UMOV UR43, 0x40000040 ;  /* 0x40000040002b7882 */ /* 0x000fe20000000000 */
[----:B------:R-:W-:Y:S02]  /*1560*/  WARPGROUP.DEPBAR.LE gsb0, 0x0 ;  /* 0x00008000000079c5 */ /* 0x000fe40000010000 */
[----:B------:R-:W-:-:S06]  /*1570*/  WARPGROUP.ARRIVE ;  /* 0x00000000000079c5 */ /* 0x000fcc0000000000 */
[----:B------:R-:W-:Y:S01]  /*1580*/  IGMMA.64x16x32.S8.S8 R112, gdesc[UR16], RZ, !UPT, gsb0 ;  /* 0x00600000107079f1 */ /* 0x000fe2000c0410ff */
[----:B------:R-:W-:Y:S01]  /*1590*/  UIADD3 UR16, UR8, 0x2, URZ ;  /* 0x0000000208107890 */ /* 0x000fe2000fffe03f */
[----:B------:R-:W-:Y:S02]  /*15a0*/  UMOV UR17, 0x40000040 ;  /* 0x4000004000117882 */ /* 0x000fe40000000000 */
[----:B------:R-:W-:-:S04]  /*15b0*/  UMOV UR41, UR17 ;  /* 0x0000001100297c82 */ /* 0x000fc80008000000 */
[----:B------:R-:W-:Y:S01]  /*15c0*/  UMOV UR40, UR16 ;  /* 0x0000001000287c82 */ /* 0x000fe20008000000 */
[----:B------:R-:W-:Y:S02]  /*15d0*/  WARPGROUP.DEPBAR.LE gsb0, 0x0 ;  /* 0x00008000000079c5 */ /* 0x000fe40000010000 */
[----:B------:R-:W-:-:S06]  /*15e0*/  WARPGROUP.ARRIVE ;  /* 0x00000000000079c5 */ /* 0x000fcc0000000000 */
[----:B------:R-:W-:Y:S03]  /*15f0*/  IGMMA.64x16x32.S8.S8 R96, gdesc[UR12], RZ, !UPT, gsb0 ;  /* 0x006000000c6079f1 */ /* 0x000fe6000c0410ff */
        /* <DEDUP_REMOVED lines=11> */
[----:B------:R-:W-:Y:S01]  /*16b0*/  IGMMA.64x16x32.S8.S8 R32, gdesc[UR28], RZ, !UPT, gsb0 ;  /* 0x006000001c2079f1 */ /* 0x000fe2000c0410ff */
[----:B------:R-:W-:Y:S01]  /*16c0*/  UMOV UR28, UR5 ;  /* 0x00000005001c7c82 */ /* 0x000fe20008000000 */
[----:B------:R-:W-:Y:S01]  /*16d0*/  UMOV UR29, 0x40000040 ;  /* 0x40000040001d7882 */ /* 0x000fe20000000000 */
[----:B------:R-:W-:Y:S01]  /*16e0*/  UMOV UR32, UR28 ;  /* 0x0000001c00207c82 */ /* 0x000fe20008000000 */
[----:B------:R-:W-:Y:S01]  /*16f0*/  UMOV UR33, UR29 ;  /* 0x0000001d00217c82 */ /* 0x000fe20008000000 */
[----:B------:R-:W-:Y:S01]  /*1700*/  UMOV UR24, UR28 ;  /* 0x0000001c00187c82 */ /* 0x000fe20008000000 */
[----:B------:R-:W-:Y:S01]  /*1710*/  UMOV UR25, UR29 ;  /* 0x0000001d00197c82 */ /* 0x000fe20008000000 */
[----:B------:R-:W-:Y:S01]  /*1720*/  UMOV UR20, UR28 ;  /* 0x0000001c00147c82 */ /* 0x000fe20008000000 */
[----:B------:R-:W-:Y:S01]  /*1730*/  UMOV UR21, UR29 ;  /* 0x0000001d00157c82 */ /* 0x000fe20008000000 */
[----:B------:R-:W-:Y:S01]  /*1740*/  UMOV UR12, UR28 ;  /* 0x0000001c000c7c82 */ /* 0x000fe20008000000 */
[----:B------:R-:W-:Y:S01]  /*1750*/  UMOV UR13, UR29 ;  /* 0x0000001d000d7c82 */ /* 0x000fe20008000000 */
[----:B------:R-:W-:Y:S01]  /*1760*/  UIADD3 UR5, UR8, 0x402, URZ ;  /* 0x0000040208057890 */ /* 0x000fe2000fffe03f */
[----:B------:R-:W-:-:S02]  /*1770*/  WARPGROUP.DEPBAR.LE gsb0, 0x0 ;  /* 0x00008000000079c5 */ /* 0x000fc40000010000 */
[----:B------:R-:W-:-:S06]  /*1780*/  WARPGROUP.ARRIVE ;  /* 0x00000000000079c5 */ /* 0x000fcc0000000000 */
[----:B------:R-:W-:Y:S01]  /*1790*/  IGMMA.64x16x32.S8.S8 R24, gdesc[UR28], RZ, !UPT, gsb0 ;  /* 0x006000001c1879f1 */ /* 0x000fe2000c0410ff */
[----:B------:R-:W-:Y:S01]  /*17a0*/  UMOV UR30, UR18 ;  /* 0x00000012001e7c82 */ /* 0x000fe20008000000 */
[----:B------:R-:W-:Y:S01]  /*17b0*/  UMOV UR31, UR19 ;  /* 0x00000013001f7c82 */ /* 0x000fe20008000000 */
[----:B------:R-:W-:Y:S01]  /*17c0*/  UIADD3 UR18, UR6, 0x2, URZ ;  /* 0x0000000206127890 */ /* 0x000fe2000fffe03f */
[----:B------:R-:W-:Y:S01]  /*17d0*/  UMOV UR19, 0x40000040 ;  /* 0x4000004000137882 */ /* 0x000fe20000000000 */
[----:B------:R-:W-:Y:S02]  /*17e0*/  WARPGROUP.DEPBAR.LE gsb0, 0x0 ;  /* 0x00008000000079c5 */ /* 0x000fe40000010000 */
[----:B------:R-:W-:-:S06]  /*17f0*/  WARPGROUP.ARRIVE ;  /* 0x00000000000079c5 */ /* 0x000fcc0000000000 */
[----:B------:R-:W-:Y:S01]  /*1800*/  IGMMA.64x16x32.S8.S8 R40, gdesc[UR32], RZ, !UPT, gsb0 ;  /* 0x00600000202879f1 */ /* 0x000fe2000c0410ff */
[----:B------:R-:W-:Y:S01]  /*1810*/  UIADD3 UR34, UR6, 0x82, URZ ;  /* 0x0000008206227890 */ /* 0x000fe2000fffe03f */
[----:B------:R-:W-:Y:S01]  /*1820*/  UMOV UR32, UR16 ;  /* 0x0000001000207c82 */ /* 0x000fe20008000000 */
[----:B------:R-:W-:Y:S01]  /*1830*/  UMOV UR33, UR17 ;  /* 0x0000001100217c82 */ /* 0x000fe20008000000 */
[----:B------:R-:W-:Y:S01]  /*1840*/  UMOV UR35, 0x40000040 ;  /* 0x4000004000237882 */ /* 0x000fe20000000000 */
[----:B------:R-:W-:Y:S02]  /*1850*/  WARPGROUP.DEPBAR.LE gsb0, 0x0 ;  /* 0x00008000000079c5 */ /* 0x000fe40000010000 */
[----:B------:R-:W-:-:S06]  /*1860*/  WARPGROUP.ARRIVE ;  /* 0x00000000000079c5 */ /* 0x000fcc0000000000 */
[----:B------:R-:W-:Y:S01]  /*1870*/  IGMMA.64x16x32.S8.S8 R56, gdesc[UR24], RZ, !UPT, gsb0 ;  /* 0x00600000183879f1 */ /* 0x000fe2000c0410ff */
[----:B------:R-:W-:Y:S01]  /*1880*/  UMOV UR24, UR28 ;  /* 0x0000001c00187c82 */ /* 0x000fe20008000000 */
[----:B------:R-:W-:Y:S01]  /*1890*/  UMOV UR25, UR29 ;  /* 0x0000001d00197c82 */ /* 0x000fe20008000000 */
        /* <DEDUP_REMOVED lines=34> */
[----:B------:R-:W-:Y:S03]  /*1ac0*/  IGMMA.64x16x32.S8.S8 R128, gdesc[UR16], R128, gsb0 ;  /* 0x00600000108079f1 */ /* 0x000fe60008041080 */
        /* <DEDUP_REMOVED lines=17> */
[----:B------:R-:W-:Y:S01]  /*1be0*/  IGMMA.64x16x32.S8.S8 R32, gdesc[UR28], R32, gsb0 ;  /* 0x006000001c2079f1 */ /* 0x000fe20008041020 */
        /* <DEDUP_REMOVED lines=17> */
[----:B------:R-:W-:Y:S01]  /*1d00*/  IGMMA.64x16x32.S8.S8 R24, gdesc[UR28], R24, gsb0 ;  /* 0x006000001c1879f1 */ /* 0x000fe20008041018 */
[----:B------:R-:W-:Y:S01]  /*1d10*/  UIADD3 UR30, UR6, 0x104, URZ ;  /* 0x00000104061e7890 */ /* 0x000fe2000fffe03f */
[----:B------:R-:W-:Y:S01]  /*1d20*/  UMOV UR31, 0x40000040 ;  /* 0x40000040001f7882 */ /* 0x000fe20000000000 */
[----:B------:R-:W-:Y:S02]  /*1d30*/  WARPGROUP.DEPBAR.LE gsb0, 0x0 ;  /* 0x00008000000079c5 */ /* 0x000fe40000010000 */
[----:B------:R-:W-:-:S06]  /*1d40*/  WARPGROUP.ARRIVE ;  /* 0x00000000000079c5 */ /* 0x000fcc0000000000 */
[----:B------:R-:W-:Y:S01]  /*1d50*/  IGMMA.64x16x32.S8.S8 R40, gdesc[UR24], R40, gsb0 ;  /* 0x00600000182879f1 */ /* 0x000fe20008041028 */
[----:B------:R-:W-:Y:S02]  /*1d60*/  UIADD3 UR24, UR8, 0x4, URZ ;  /* 0x0000000408187890 */ /* 0x000fe4000fffe03f */
[----:B------:R-:W-:Y:S01]  /*1d70*/  UIADD3 UR26, UR6, 0x4, URZ ;  /* 0x00000004061a7890 */ /* 0x000fe2000fffe03f */
[----:B------:R-:W-:Y:S01]  /*1d80*/  UMOV UR25, 0x40000040 ;  /* 0x4000004000197882 */ /* 0x000fe20000000000 */
[----:B------:R-:W-:Y:S01]  /*1d90*/  UMOV UR27, 0x40000040 ;  /* 0x40000040001b7882 */ /* 0x000fe20000000000 */
[----:B------:R-:W-:Y:S02]  /*1da0*/  UMOV UR29, UR25 ;  /* 0x00000019001d7c82 */ /* 0x000fe40008000000 */
[----:B------:R-:W-:Y:S01]  /*1db0*/  UMOV UR28, UR24 ;  /* 0x00000018001c7c82 */ /* 0x000fe20008000000 */
[----:B------:R-:W-:Y:S02]  /*1dc0*/  WARPGROUP.DEPBAR.LE gsb0, 0x0 ;  /* 0x00008000000079c5 */ /* 0x000fe40000010000 */
[----:B------:R-:W-:-:S06]  /*1dd0*/  WARPGROUP.ARRIVE ;  /* 0x00000000000079c5 */ /* 0x000fcc0000000000 */
[----:B------:R-:W-:Y:S01]  /*1de0*/  IGMMA.64x16x32.S8.S8 R56, gdesc[UR40], R56, gsb0 ;  /* 0x00600000283879f1 */ /* 0x000fe20008041038 */
[----:B------:R-:W-:Y:S01]  /*1df0*/  UIADD3 UR42, UR6, 0x304, URZ ;  /* 0x00000304062a7890 */ /* 0x000fe2000fffe03f */
[----:B------:R-:W-:Y:S01]  /*1e00*/  UMOV UR40, UR24 ;  /* 0x0000001800287c82 */ /* 0x000fe20008000000 */
[----:B------:R-:W-:Y:S01]  /*1e10*/  UMOV UR41, UR25 ;  /* 0x0000001900297c82 */ /* 0x000fe20008000000 */
[----:B------:R-:W-:Y:S01]  /*1e20*/  UMOV UR43, 0x40000040 ;  /* 0x40000040002b7882 */ /* 0x000fe20000000000 */
        /* <DEDUP_REMOVED lines=33> */
[----:B------:R-:W-:Y:S01]  /*2040*/  IGMMA.64x16x32.S8.S8 R112, gdesc[UR16], R112, gsb0 ;  /* 0x00600000107079f1 */ /* 0x000fe20008041070 */
[----:B------:R-:W-:Y:S01]  /*2050*/  UIADD3 UR16, UR8, 0x6, URZ ;  /* 0x0000000608107890 */ /* 0x000fe2000fffe03f */
[----:B------:R-:W-:Y:S02]  /*2060*/  UMOV UR17, 0x40000040 ;  /* 0x4000004000117882 */ /* 0x000fe40000000000 */
[----:B------:R-:W-:Y:S01]  /*2070*/  UMOV UR9, UR17 ;  /* 0x0000001100097c82 */ /* 0x000fe20008000000 */
        /* <DEDUP_REMOVED lines=27> */
[----:B------:R-:W-:-:S03]  /*2230*/  UIADD3 UR5, UR8, 0x406, URZ ;  /* 0x0000040608057890 */ /* 0x000fc6000fffe03f */
[----:B------:R-:W-:Y:S01]  /*2240*/  UMOV UR8, UR16 ;  /* 0x0000001000087c82 */ /* 0x000fe20008000000 */
[----:B------:R-:W-:Y:S02]  /*2250*/  WARPGROUP.DEPBAR.LE gsb0, 0x0 ;  /* 0x00008000000079c5 */ /* 0x000fe40000010000 */
[----:B------:R-:W-:-:S06]  /*2260*/  WARPGROUP.ARRIVE ;  /* 0x00000000000079c5 */ /* 0x000fcc0000000000 */
[----:B------:R-:W-:Y:S01]  /*2270*/  IGMMA.64x16x32.S8.S8 R24, gdesc[UR40], R24, gsb0 ;  /* 0x00600000281879f1 */ /* 0x000fe20008041018 */
[----:B------:R-:W-:Y:S01]  /*2280*/  UMOV UR42, UR18 ;  /* 0x00000012002a7c82 */ /* 0x000fe20008000000 */
[----:B------:R-:W-:Y:S01]  /*2290*/  UMOV UR43, UR19 ;  /* 0x00000013002b7c82 */ /* 0x000fe20008000000 */
[----:B------:R-:W-:Y:S01]  /*22a0*/  UIADD3 UR18, UR6, 0x6, URZ ;  /* 0x0000000606127890 */ /* 0x000fe2000fffe03f */
        /* <DEDUP_REMOVED lines=74> */
[----:B------:R-:W-:-:S02]  /*2750*/  WARPGROUP.DEPBAR.LE gsb0, 0x0 ;  /* 0x00008000000079c5 */ /* 0x000fc40000010000 */
        /* <DEDUP_REMOVED lines=21> */
[----:B------:R-:W-:Y:S05]  /*28b0*/  @!P1 BRA `(.L_x_18) ;  /* 0x00000018001c9947 */ /* 0x000fea0003800000 */
[----:B------:R-:W-:Y:S02]  /*28c0*/  UIADD3 UR7, UR37, 0x1, URZ ;  /* 0x0000000125077890 */ /* 0x000fe4000fffe03f */
[----:B------:R-:W-:Y:S02]  /*28d0*/  IMAD.U32 R3, RZ, RZ, UR37 ;  /* 0x00000025ff037e24 */ /* 0x000fe4000f8e00ff */
[----:B------:R-:W-:-:S04]  /*28e0*/  UISETP.NE.AND UP0, UPT, UR7, 0x5, UPT ;  /* 0x000000050700788c */ /* 0x000fc8000bf05270 */
[----:B------:R-:W-:Y:S02]  /*28f0*/  USEL UR5, URZ, 0x1, UP0 ;  /* 0x000000013f057887 */ /* 0x000fe40008000000 */
[----:B------:R-:W-:Y:S02]  /*2900*/  USEL UR7, UR7, URZ, UP0 ;  /* 0x0000003f07077287 */ /* 0x000fe40008000000 */
[----:B------:R-:W-:-:S06]  /*2910*/  ULOP3.LUT UR5, UR36, UR5, URZ, 0x3c, !UPT ;  /* 0x0000000524057292 */ /* 0x000fcc000f8e3c3f */
[----:B------:R-:W-:-:S07]  /*2920*/  IMAD.U32 R7, RZ, RZ, UR5 ;  /* 0x00000005ff077e24 */ /* 0x000fce000f8e00ff */
.L_x_25:
[----:B------:R-:W-:Y:S05]  /*2930*/  @!P0 BRA `(.L_x_19) ;  /* 0x0000000000048947 */ /* 0x000fea0003800000 */
[----:B------:R-:W-:Y:S01]  /*2940*/  BPT.TRAP 0x1 ;  /* 0x000000040000795c */ /* 0x000fe20000300000 */
.L_x_19:
[----:B------:R-:W3:Y:S01]  /*2950*/  S2UR UR6, SR_CgaCtaId ;  /* 0x00000000000679c3 */ /* 0x000ee20000008800 */
[----:B------:R-:W-:Y:S01]  /*2960*/  UMOV UR5, 0x400 ;  /* 0x0000040000057882 */ /* 0x000fe20000000000 */
[----:B01----:R-:W-:Y:S01]  /*2970*/  IMAD.U32 R5, RZ, RZ, UR7 ;  /* 0x00000007ff057e24 */ /* 0x003fe2000f8e00ff */
[----:B------:R-:W-:Y:S01]  /*2980*/  SHF.L.U32 R4, R7, 0x1f, RZ ;  /* 0x0000001f07047819 */ /* 0x000fe200000006ff */
[----:B---3--:R-:W-:-:S06]  /*2990*/  ULEA UR5, UR6, UR5, 0x18 ;  /* 0x0000000506057291 */ /* 0x008fcc000f8ec03f */
[----:B------:R-:W-:-:S04]  /*29a0*/  IMAD.U32 R6, RZ, RZ, UR5 ;  /* 0x00000005ff067e24 */ /* 0x000fc8000f8e00ff */
[----:B------:R-:W-:-:S04]  /*29b0*/  IMAD R5, R5, 0x8, R6 ;  /* 0x0000000805057824 */ /* 0x000fc800078e0206 */
[----:B------:R0:W1:Y:S01]  /*29c0*/  SYNCS.PHASECHK.TRANS64.TRYWAIT P1, [R5+URZ], R4 ;  /* 0x00000004050075a7 */ /* 0x000062000802017f */
[----:B------:R-:W-:Y:S05]  /*29d0*/  @!P0 BRA `(.L_x_20) ;  /* 0x0000000000048947 */ /* 0x000fea0003800000 */
[----:B------:R-:W-:Y:S01]  /*29e0*/  BPT.TRAP 0x1 ;  /* 0x000000040000795c */ /* 0x000fe20000300000 */
.L_x_20:
[----:B-1----:R-:W-:Y:S05]  /*29f0*/  @P1 BRA `(.L_x_21) ;  /* 0x0000000000081947 */ /* 0x002fea0003800000 */
[----:B------:R-:W1:Y:S02]  /*2a00*/  SYNCS.PHASECHK.TRANS64.TRYWAIT P1, [R5+URZ], R4 ;  /* 0x00000004050075a7 */ /* 0x000e64000802017f */
[----:B-1----:R-:W-:Y:S05]  /*2a10*/  @!P1 BRA `(.L_x_22) ;  /* 0x0000009000249947 */ /* 0x002fea0003800000 */
.L_x_21:
[----:B------:R-:W-:Y:S01]  /*2a20*/  UIMAD UR5, UR7, 0x600, UR39 ;  /* 0x00000600070578a4 */ /* 0x000fe2000f8e0227 */
[----:B------:R-:W-:Y:S01]  /*2a30*/  WARPGROUP.ARRIVE ;  /* 0x00000000000079c5 */ /* 0x000fe20000000000 */
[----:B------:R-:W-:Y:S01]  /*2a40*/  UIMAD UR6, UR7, 0x380, UR4 ;  /* 0x00000380070678a4 */ /* 0x000fe2000f8e0204 */
[----:B------:R-:W-:Y:S01]  /*2a50*/  UMOV UR9, 0x40000040 ;  /* 0x4000004000097882 */ /* 0x000fe20000000000 */
[----:B------:R-:W-:Y:S02]  /*2a60*/  UMOV UR11, 0x40000040 ;  /* 0x40000040000b7882 */ /* 0x000fe40000000000 */
[----:B------:R-:W-:Y:S01]  /*2a70*/  UIADD3 UR14, UR6, 0x80, URZ ;  /* 0x00000080060e7890 */ /* 0x000fe2000fffe03f */
[----:B------:R-:W-:Y:S02]  /*2a80*/  UMOV UR8, UR5 ;  /* 0x0000000500087c82 */ /* 0x000fe40008000000 */
[----:B------:R-:W-:Y:S01]  /*2a90*/  UMOV UR10, UR6 ;  /* 0x00000006000a7c82 */ /* 0x000fe20008000000 */
[----:B------:R-:W-:Y:S01]  /*2aa0*/  UMOV UR12, UR8 ;  /* 0x00000008000c7c82 */ /* 0x000fe20008000000 */
[----:B------:R-:W-:Y:S01]  /*2ab0*/  IGMMA.64x16x32.S8.S8 R128, gdesc[UR8], R128, gsb0 ;  /* 0x00600000088079f1 */ /* 0x000fe20008041080 */
[----:B------:R-:W-:Y:S01]  /*2ac0*/  UMOV UR13, UR9 ;  /* 0x00000009000d7c82 */ /* 0x000fe20008000000 */
[----:B------:R-:W-:Y:S01]  /*2ad0*/  UMOV UR15, 0x40000040 ;  /* 0x40000040000f7882 */ /* 0x000fe20000000000 */
[----:B------:R-:W-:Y:S01]  /*2ae0*/  UIADD3 UR18, UR6, 0x100, URZ ;  /* 0x0000010006127890 */ /* 0x000fe2000fffe03f */
[----:B------:R-:W-:Y:S01]  /*2af0*/  UMOV UR16, UR8 ;  /* 0x0000000800107c82 */ /* 0x000fe20008000000 */
        /* <DEDUP_REMOVED lines=18> */
[----:B------:R-:W-:-:S02]  /*2c20*/  UIADD3 UR8, UR5, 0x2, URZ ;  /* 0x0000000205087890 */ /* 0x000fc4000fffe03f */
[----:B------:R-:W-:Y:S01]  /*2c30*/  UIADD3 UR9, UR6, 0x2, URZ ;  /* 0x0000000206097890 */ /* 0x000fe2000fffe03f */
[----:B------:R-:W-:Y:S02]  /*2c40*/  WARPGROUP.DEPBAR.LE gsb0, 0x0 ;  /* 0x00008000000079c5 */ /* 0x000fe40000010000 */
[----:B------:R-:W-:-:S06]  /*2c50*/  WARPGROUP.ARRIVE ;  /* 0x00000000000079c5 */ /* 0x000fcc0000000000 */
[----:B------:R-:W-:Y:S01]  /*2c60*/  IGMMA.64x16x32.S8.S8 R112, gdesc[UR12], R112, gsb0 ;  /* 0x006000000c7079f1 */ /* 0x000fe20008041070 */
[----:B------:R-:W-:Y:S02]  /*2c70*/  UIADD3 UR12, UR5, 0x400, URZ ;  /* 0x00000400050c7890 */ /* 0x000fe4000fffe03f */
        /* <DEDUP_REMOVED lines=57> */
[----:B------:R-:W-:Y:S01]  /*3010*/  UMOV UR12, UR8 ;  /* 0x00000008000c7c82 */ /* 0x000fe20008000000 */
[----:B------:R-:W-:Y:S01]  /*3020*/  UMOV UR13, 0x40000040 ;  /* 0x40000040000d7882 */ /* 0x000fe20000000000 */
        /* <DEDUP_REMOVED lines=76> */
[----:B------:R-:W-:Y:S02]  /*34f0*/  WARPGROUP.DEPBAR.LE gsb0, 0x0 ;  /* 0x00008000000079c5 */ /* 0x000fe40000010000 */
[----:B------:R-:W-:-:S06]  /*3500*/  WARPGROUP.ARRIVE ;  /* 0x00000000000079c5 */ /* 0x000fcc0000000000 */
[----:B------:R-:W-:Y:S01]  /*3510*/  IGMMA.64x16x32.S8.S8 R88, gdesc[UR16], R88, gsb0 ;  /* 0x00600000105879f1 */ /* 0x000fe20008041058 */
[----:B------:R-:W-:Y:S02]  /*3520*/  UIADD3 UR16, UR6, 0x4, URZ ;  /* 0x0000000406107890 */ /* 0x000fe4000fffe03f */
[----:B------:R-:W-:Y:S02]  /*3530*/  UIADD3 UR17, UR6, 0x84, URZ ;  /* 0x0000008406117890 */ /* 0x000fe4000fffe03f */
        /* <DEDUP_REMOVED lines=23> */
[----:B------:R-:W-:Y:S01]  /*36b0*/  UMOV UR14, UR17 ;  /* 0x00000011000e7c82 */ /* 0x000fe20008000000 */
[----:B------:R-:W-:Y:S01]  /*36c0*/  UMOV UR15, 0x40000040 ;  /* 0x40000040000f7882 */ /* 0x000fe20000000000 */
[----:B------:R-:W-:Y:S01]  /*36d0*/  UMOV UR17, UR9 ;  /* 0x0000000900117c82 */ /* 0x000fe20008000000 */
        /* <DEDUP_REMOVED lines=57> */
[----:B------:R-:W-:Y:S01]  /*3a70*/  UIADD3 UR5, UR5, 0x406, URZ ;  /* 0x0000040605057890 */ /* 0x000fe2000fffe03f */
        /* <DEDUP_REMOVED lines=88> */
[----:B------:R-:W-:Y:S01]  /*4000*/  BPT.TRAP 0x1 ;  /* 0x000000040000795c */ /* 0x000fe20000300000 */
.L_x_23:
[----:B01----:R-:W-:Y:S01]  /*4010*/  IMAD R4, R3, 0x8, R6 ;  /* 0x0000000803047824 */ /* 0x003fe200078e0206 */
[----:B------:R-:W-:-:S03]  /*4020*/  ISETP.GT.U32.AND P1, PT, R19, 0x1, PT ;  /* 0x000000011300780c */ /* 0x000fc60003f24070 */
[----:B------:R-:W-:-:S05]  /*4030*/  VIADD R4, R4, 0x28 ;  /* 0x0000002804047836 */ /* 0x000fca0000000000 */
[----:B------:R-:W-:-:S04]  /*4040*/  PRMT R4, RZ, 0x654, R4 ;  /* 0x00000654ff047816 */ /* 0x000fc80000000004 */
[----:B------:R0:W-:Y:S01]  /*4050*/  SYNCS.ARRIVE.TRANS64.RED.A1T0 RZ, [R4+URZ], RZ ;  /* 0x000000ff04ff79a7 */ /* 0x0001e2000810043f */
[----:B------:R-:W-:Y:S05]  /*4060*/  @P1 BRA `(.L_x_24) ;  /* 0x0000000000041947 */ /* 0x000fea0003800000 */
[----:B------:R-:W-:Y:S01]  /*4070*/  BPT.TRAP 0x1 ;  /* 0x000000040000795c */ /* 0x000fe20000300000 */
.L_x_24:
[----:B------:R-:W-:Y:S01]  /*4080*/  UIADD3 UR7, UR7, 0x1, URZ ;  /* 0x0000000107077890 */ /* 0x000fe2000fffe03f */
[C---:B------:R-:W-:Y:S01]  /*4090*/  ISETP.GT.AND P2, PT, R0.reuse, 0x1, PT ;  /* 0x000000010000780c */ /* 0x040fe20003f44270 */
[----:B------:R-:W-:Y:S02]  /*40a0*/  VIADD R3, R3, 0x1 ;  /* 0x0000000103037836 */ /* 0x000fe40000000000 */
[----:B------:R-:W-:Y:S01]  /*40b0*/  UISETP.NE.AND UP0, UPT, UR7, 0x5, UPT ;  /* 0x000000050700788c */ /* 0x000fe2000bf05270 */
[----:B------:R-:W-:Y:S02]  /*40c0*/  VIADD R0, R0, 0xffffffff ;  /* 0xffffffff00007836 */ /* 0x000fe40000000000 */
[C---:B------:R-:W-:Y:S01]  /*40d0*/  ISETP.NE.AND P1, PT, R3.reuse, 0x5, PT ;  /* 0x000000050300780c */ /* 0x040fe20003f25270 */
[----:B------:R-:W-:Y:S02]  /*40e0*/  USEL UR5, URZ, 0x1, UP0 ;  /* 0x000000013f057887 */ /* 0x000fe40008000000 */
[----:B------:R-:W-:Y:S01]  /*40f0*/  USEL UR7, UR7, URZ, UP0 ;  /* 0x0000003f07077287 */ /* 0x000fe20008000000 */
[----:B------:R-:W-:-:S03]  /*4100*/  SEL R3, R3, RZ, P1 ;  /* 0x000000ff03037207 */ /* 0x000fc60000800000 */
[----:B------:R-:W-:Y:S01]  /*4110*/  LOP3.LUT R7, R7, UR5, RZ, 0x3c, !PT ;  /* 0x0000000507077c12 */ /* 0x000fe2000f8e3cff */
[----:B------:R-:W-:Y:S07]  /*4120*/  @P2 BRA `(.L_x_25) ;  /* 0xffffffe800002947 */ /* 0x000fee000383ffff */
.L_x_18:
[----:B------:R-:W3:Y:S02]  /*4130*/  LDC R0, c[0x0][0x28c] ;  /* 0x0000a300ff007b82 */ /* 0x000ee40000000800 */
[----:B---3--:R-:W-:-:S13]  /*4140*/  ISETP.GE.AND P1, PT, R0, 0x1, PT ;  /* 0x000000010000780c */ /* 0x008fda0003f26270 */
[----:B------:R-:W-:Y:S05]  /*4150*/  @!P1 BRA `(.L_x_26) ;  /* 0x0000000000409947 */ /* 0x000fea0003800000 */
[----:B------:R-:W-:Y:S05]  /*4160*/  @!P0 BRA `(.L_x_27) ;  /* 0x0000000000048947 */ /* 0x000fea0003800000 */
[----:B------:R-:W-:Y:S01]  /*4170*/  BPT.TRAP 0x1 ;  /* 0x000000040000795c */ /* 0x000fe20000300000 */
.L_x_27:
[----:B------:R-:W-:Y:S01]  /*4180*/  UISETP.LT.AND UP0, UPT, UR38, 0x1, UPT ;  /* 0x000000012600788c */ /* 0x000fe2000bf01270 */
[----:B------:R-:W-:-:S03]  /*4190*/  ISETP.GT.U32.AND P0, PT, R19, 0x1, PT ;  /* 0x000000011300780c */ /* 0x000fc60003f04070 */
[----:B------:R-:W-:-:S04]  /*41a0*/  USEL UR6, UR38, 0x1, UP0 ;  /* 0x0000000126067887 */ /* 0x000fc80008000000 */
[----:B------:R-:W-:-:S04]  /*41b0*/  UIADD3 UR6, UR37, UR38, -UR6 ;  /* 0x0000002625067290 */ /* 0x000fc8000fffe806 */
[----:B------:R-:W-:-:S04]  /*41c0*/  UIMAD.WIDE.U32 UR4, UR6, -0x33333333, URZ ;  /* 0xcccccccd060478a5 */ /* 0x000fc8000f8e003f */
[----:B------:R-:W-:-:S04]  /*41d0*/  USHF.R.U32.HI UR4, URZ, 0x2, UR5 ;  /* 0x000000023f047899 */ /* 0x000fc80008011605 */
[----:B------:R-:W-:-:S06]  /*41e0*/  UIMAD UR6, UR4, -0x5, UR6 ;  /* 0xfffffffb040678a4 */ /* 0x000fcc000f8e0206 */
[----:B------:R-:W-:-:S04]  /*41f0*/  IMAD.U32 R3, RZ, RZ, UR6 ;  /* 0x00000006ff037e24 */ /* 0x000fc8000f8e00ff */
[----:B------:R-:W-:-:S04]  /*4200*/  IMAD R0, R3, 0x8, R6 ;  /* 0x0000000803007824 */ /* 0x000fc800078e0206 */
[----:B------:R-:W-:-:S05]  /*4210*/  VIADD R0, R0, 0x28 ;  /* 0x0000002800007836 */ /* 0x000fca0000000000 */
[----:B------:R-:W-:-:S04]  /*4220*/  PRMT R0, RZ, 0x654, R0 ;  /* 0x00000654ff007816 */ /* 0x000fc80000000000 */
[----:B------:R3:W-:Y:S01]  /*4230*/  SYNCS.ARRIVE.TRANS64.RED.A1T0 RZ, [R0+URZ], RZ ;  /* 0x000000ff00ff79a7 */ /* 0x0007e2000810043f */
[----:B------:R-:W-:Y:S05]  /*4240*/  @P0 BRA `(.L_x_26) ;  /* 0x0000000000040947 */ /* 0x000fea0003800000 */
[----:B------:R-:W-:Y:S01]  /*4250*/  BPT.TRAP 0x1 ;  /* 0x000000040000795c */ /* 0x000fe20000300000 */
.L_x_26:
[--C-:B---3--:R-:W-:Y:S01]  /*4260*/  SHF.R.U32.HI R0, RZ, 0x2, R18.reuse ;  /* 0x00000002ff007819 */ /* 0x108fe20000011612 */
[----:B------:R-:W3:Y:S01]  /*4270*/  LDC R7, c[0x0][0x288] ;  /* 0x0000a200ff077b82 */ /* 0x000ee20000000800 */
[----:B01----:R-:W-:Y:S01]  /*4280*/  SHF.R.U32.HI R5, RZ, 0x7, R18 ;  /* 0x00000007ff057819 */ /* 0x003fe20000011612 */
[----:B------:R-:W-:Y:S01]  /*4290*/  UIADD3 UR37, UR38, UR37, URZ ;  /* 0x0000002526257290 */ /* 0x000fe2000fffe03f */
[----:B------:R-:W-:Y:S01]  /*42a0*/  LOP3.LUT R3, R0, 0x7, RZ, 0xc0, !PT ;  /* 0x0000000700037812 */ /* 0x000fe200078ec0ff */
[C---:B------:R-:W-:Y:S01]  /*42b0*/  IMAD.SHL.U32 R146, R18.reuse, 0x2, RZ ;  /* 0x0000000212927824 */ /* 0x040fe200078e00ff */
[----:B------:R-:W-:Y:S01]  /*42c0*/  LOP3.LUT R0, R5, 0x1, RZ, 0xc0, !PT ;  /* 0x0000000105007812 */ /* 0x000fe200078ec0ff */
[----:B------:R-:W-:Y:S01]  /*42d0*/  UISETP.GT.U32.AND UP0, UPT, UR37, 0x4, UPT ;  /* 0x000000042500788c */ /* 0x000fe2000bf04070 */
[----:B------:R-:W-:Y:S01]  /*42e0*/  LOP3.LUT R4, R18, 0x60, RZ, 0xc0, !PT ;  /* 0x0000006012047812 */ /* 0x000fe200078ec0ff */
[----:B------:R-:W-:Y:S01]  /*42f0*/  ULDC UR7, c[0x0][0x284] ;  /* 0x0000a10000077ab9 */ /* 0x000fe20000000800 */
[----:B------:R-:W-:Y:S01]  /*4300*/  UISETP.GE.U32.AND UP1, UPT, UR38, 0x5, UPT ;  /* 0x000000052600788c */ /* 0x000fe2000bf26070 */
[----:B------:R-:W-:Y:S01]  /*4310*/  IMAD.SHL.U32 R6, R0, 0x40, RZ ;  /* 0x0000004000067824 */ /* 0x000fe200078e00ff */
[----:B------:R-:W-:Y:S01]  /*4320*/  SHF.R.U32.HI R4, RZ, 0x1, R4 ;  /* 0x00000001ff047819 */ /* 0x000fe20000011604 */
[----:B------:R-:W-:Y:S01]  /*4330*/  UISETP.LT.U32.AND UP0, UPT, UR38, 0x5, UP0 ;  /* 0x000000052600788c */ /* 0x000fe20008701070 */
[----:B------:R-:W-:Y:S01]  /*4340*/  SHF.R.S32.HI R12, RZ, 0x1f, R22 ;  /* 0x0000001fff0c7819 */ /* 0x000fe20000011416 */
[----:B------:R-:W-:Y:S01]  /*4350*/  ULDC.64 UR8, c[0x0][0x5d0] ;  /* 0x0001740000087ab9 */ /* 0x000fe20000000a00 */
[-CC-:B------:R-:W-:Y:S01]  /*4360*/  IADD3 R5, RZ, -R4.reuse, -R3.reuse ;  /* 0x80000004ff057210 */ /* 0x180fe20007ffe803 */
[----:B------:R-:W-:Y:S01]  /*4370*/  UIMAD.WIDE.U32 UR4, UR37, -0x33333333, URZ ;  /* 0xcccccccd250478a5 */ /* 0x000fe2000f8e003f */
[----:B------:R-:W-:Y:S01]  /*4380*/  LOP3.LUT R3, R6, 0x40, R3, 0xe2, !PT ;  /* 0x0000004006037812 */ /* 0x000fe200078ee203 */
[----:B------:R-:W-:Y:S01]  /*4390*/  USEL UR6, URZ, 0x1, !UP0 ;  /* 0x000000013f067887 */ /* 0x000fe2000c000000 */
[----:B------:R-:W-:Y:S01]  /*43a0*/  IMAD.MOV.U32 R21, RZ, RZ, RZ ;  /* 0x000000ffff157224 */ /* 0x000fe200078e00ff */
[----:B------:R-:W-:Y:S01]  /*43b0*/  USHF.R.U32.HI UR4, URZ, 0x2, UR5 ;  /* 0x000000023f047899 */ /* 0x000fe20008011605 */
[----:B------:R-:W-:Y:S01]  /*43c0*/  IMAD R6, R0, -0x40, R5 ;  /* 0xffffffc000067824 */ /* 0x000fe200078e0205 */
[----:B------:R-:W-:Y:S01]  /*43d0*/  LOP3.LUT R20, R3, R4, RZ, 0xfc, !PT ;  /* 0x0000000403147212 */ /* 0x000fe200078efcff */
[----:B------:R-:W-:Y:S01]  /*43e0*/  IMAD R3, R137, 0x70, RZ ;  /* 0x0000007089037824 */ /* 0x000fe200078e02ff */
[----:B------:R-:W-:Y:S01]  /*43f0*/  LOP3.LUT R0, R18, 0x3, RZ, 0xc0, !PT ;  /* 0x0000000312007812 */ /* 0x000fe200078ec0ff */
[----:B------:R-:W-:Y:S01]  /*4400*/  IMAD R5, R12, UR8, RZ ;  /* 0x000000080c057c24 */ /* 0x000fe2000f8e02ff */
[----:B------:R-:W-:Y:S01]  /*4410*/  ULOP3.LUT UR36, UR36, UR6, URZ, 0x3c, !UPT ;  /* 0x0000000624247292 */ /* 0x000fe2000f8e3c3f */
[----:B------:R-:W-:Y:S01]  /*4420*/  IMAD.WIDE R20, R23, 0xc0, R20 ;  /* 0x000000c017147825 */ /* 0x000fe200078e0214 */
[C---:B---3--:R-:W-:Y:S01]  /*4430*/  ISETP.GE.AND P0, PT, R3.reuse, R7, PT ;  /* 0x000000070300720c */ /* 0x048fe20003f06270 */
[----:B------:R-:W-:Y:S01]  /*4440*/  UIMAD UR37, UR4, -0x5, UR37 ;  /* 0xfffffffb042578a4 */ /* 0x000fe2000f8e0225 */
[----:B------:R-:W-:Y:S01]  /*4450*/  LOP3.LUT R146, R3, 0x6, R146, 0xf8, !PT ;  /* 0x0000000603927812 */ /* 0x000fe200078ef892 */
[----:B------:R-:W-:Y:S01]  /*4460*/  IMAD R0, R0, -0x2, R7 ;  /* 0xfffffffe00007824 */ /* 0x000fe200078e0207 */
[----:B------:R-:W-:Y:S01]  /*4470*/  @UP1 ULOP3.LUT UR36, UR36, 0x1, UR4, 0x78, !UPT ;  /* 0x0000000124241892 */ /* 0x000fe2000f8e7804 */
[----:B------:R-:W-:Y:S01]  /*4480*/  IMAD R7, R23, 0xc0, RZ ;  /* 0x000000c017077824 */ /* 0x000fe200078e02ff */
[----:B------:R-:W-:Y:S01]  /*4490*/  SHF.R.S32.HI R147, RZ, 0x1f, R146 ;  /* 0x0000001fff937819 */ /* 0x000fe20000011492 */
[----:B------:R-:W-:-:S02]  /*44a0*/  IMAD R9, R22, UR9, R5 ;  /* 0x0000000916097c24 */ /* 0x000fc4000f8e0205 */
[----:B------:R-:W-:Y:S01]  /*44b0*/  IMAD.IADD R0, R0, 0x1, -R3 ;  /* 0x0000000100007824 */ /* 0x000fe200078e0a03 */
[C---:B------:R-:W-:Y:S01]  /*44c0*/  ISETP.GE.OR P0, PT, R7.reuse, UR7, P0 ;  /* 0x0000000707007c0c */ /* 0x040fe20008706670 */
[----:B------:R-:W-:Y:S01]  /*44d0*/  IMAD.WIDE.U32 R4, R22, UR8, R146 ;  /* 0x0000000816047c25 */ /* 0x000fe2000f8e0092 */
[----:B------:R-:W-:-:S03]  /*44e0*/  IADD3 R137, -R7, UR7, R6 ;  /* 0x0000000707897c10 */ /* 0x000fc6000fffe106 */
[----:B------:R-:W-:Y:S02]  /*44f0*/  IMAD.IADD R5, R5, 0x1, R9 ;  /* 0x0000000105057824 */ /* 0x000fe400078e0209 */
[----:B------:R-:W-:-:S06]  /*4500*/  IMAD.MOV.U32 R23, RZ, RZ, -0x1 ;  /* 0xffffffffff177424 */ /* 0x000fcc00078e00ff */
[----:B------:R-:W-:Y:S05]  /*4510*/  @P0 BRA `(.L_x_28) ;  /* 0x0000005400f80947 */ /* 0x000fea0003800000 */
[----:B------:R-:W0:Y:S01]  /*4520*/  LDC.64 R10, c[0x0][0x5c8] ;  /* 0x00017200ff0a7b82 */ /* 0x000e220000000a00 */
[----:B------:R-:W-:Y:S01]  /*4530*/  ULDC.64 UR4, c[0x0][0x5c0] ;  /* 0x0001700000047ab9 */ /* 0x000fe20000000a00 */
[----:B------:R-:W-:Y:S01]  /*4540*/  BSSY B0, `(.L_x_28) ;  /* 0x000057b000007945 */ /* 0x000fe20003800000 */
[-C--:B0-----:R-:W-:Y:S02]  /*4550*/  IMAD R3, R21, R10.reuse, RZ ;  /* 0x0000000a15037224 */ /* 0x081fe400078e02ff */
[----:B------:R-:W-:-:S04]  /*4560*/  IMAD.WIDE.U32 R4, R20, R10, R4 ;  /* 0x0000000a14047225 */ /* 0x000fc800078e0004 */
[----:B------:R-:W-:Y:S01]  /*4570*/  IMAD R3, R20, R11, R3 ;  /* 0x0000000b14037224 */ /* 0x000fe200078e0203 */
[----:B------:R-:W-:Y:S01]  /*4580*/  IADD3 R4, P0, R4, UR4, RZ ;  /* 0x0000000404047c10 */ /* 0x000fe2000ff1e0ff */
[C---:B------:R-:W-:Y:S02]  /*4590*/  IMAD.SHL.U32 R9, R10.reuse, 0x8, RZ ;  /* 0x000000080a097824 */ /* 0x040fe400078e00ff */
[----:B------:R-:W-:Y:S01]  /*45a0*/  IMAD.IADD R5, R5, 0x1, R3 ;  /* 0x0000000105057824 */ /* 0x000fe200078e0203 */
[----:B------:R-:W-:Y:S01]  /*45b0*/  SHF.L.U64.HI R3, R10, 0x3, R11 ;  /* 0x000000030a037819 */ /* 0x000fe2000001020b */
[----:B------:R-:W-:Y:S01]  /*45c0*/  IMAD R13, R11, 0x78, RZ ;  /* 0x000000780b0d7824 */ /* 0x000fe200078e02ff */
[----:B------:R-:W-:Y:S02]  /*45d0*/  IADD3 R6, P1, R9, R4, RZ ;  /* 0x0000000409067210 */ /* 0x000fe40007f3e0ff */
[----:B------:R-:W-:Y:S02]  /*45e0*/  IADD3.X R5, R5, UR5, RZ, P0, !PT ;  /* 0x0000000505057c10 */ /* 0x000fe400087fe4ff */
[----:B-----5:R-:W-:-:S03]  /*45f0*/  ISETP.NE.AND P0, PT, R138, RZ, PT ;  /* 0x000000ff8a00720c */ /* 0x020fc60003f05270 */
[----:B------:R-:W-:Y:S02]  /*4600*/  IMAD.X R7, R3, 0x1, R5, P1 ;  /* 0x0000000103077824 */ /* 0x000fe400008e0605 */
[----:B------:R-:W-:-:S04]  /*4610*/  IMAD.WIDE.U32 R10, R10, 0x78, R6 ;  /* 0x000000780a0a7825 */ /* 0x000fc800078e0006 */
[----:B------:R-:W-:Y:S01]  /*4620*/  IMAD.IADD R11, R11, 0x1, R13 ;  /* 0x000000010b0b7824 */ /* 0x000fe200078e020d */
[----:B------:R-:W-:-:S05]  /*4630*/  IADD3 R8, P1, R9, R10, RZ ;  /* 0x0000000a09087210 */ /* 0x000fca0007f3e0ff */
[----:B------:R-:W-:Y:S01]  /*4640*/  IMAD.X R9, R3, 0x1, R11, P1 ;  /* 0x0000000103097824 */ /* 0x000fe200008e060b */
[----:B------:R-:W-:Y:S07]  /*4650*/  @!P0 BRA `(.L_x_29) ;  /* 0x0000004000548947 */ /* 0x000fee0003800000 */
[----:B------:R-:W0:Y:S01]  /*4660*/  LDC.64 R142, c[0x0][0x5b0] ;  /* 0x00016c00ff8e7b82 */ /* 0x000e220000000a00 */
[----:B------:R-:W-:Y:S01]  /*4670*/  ULDC.64 UR4, c[0x0][0x5b8] ;  /* 0x00016e0000047ab9 */ /* 0x000fe20000000a00 */
[----:B------:R-:W-:Y:S01]  /*4680*/  ISETP.GE.AND P3, PT, R137, 0x1, PT ;  /* 0x000000018900780c */ /* 0x000fe20003f66270 */
[----:B------:R-:W-:Y:S01]  /*4690*/  IMAD R3, R12, UR4, RZ ;  /* 0x000000040c037c24 */ /* 0x000fe2000f8e02ff */
[----:B------:R-:W-:Y:S01]  /*46a0*/  BSSY B1, `(.L_x_30) ;  /* 0x000000e000017945 */ /* 0x000fe20003800000 */
[----:B------:R-:W-:Y:S01]  /*46b0*/  IMAD.WIDE.U32 R146, R22, UR4, R146 ;  /* 0x0000000416927c25 */ /* 0x000fe2000f8e0092 */
[----:B------:R-:W-:Y:S02]  /*46c0*/  ISETP.LT.OR P1, PT, R0, 0x1, !P3 ;  /* 0x000000010000780c */ /* 0x000fe40005f21670 */
[----:B------:R-:W1:Y:S01]  /*46d0*/  LDC.64 R140, c[0x0][0x5a8] ;  /* 0x00016a00ff8c7b82 */ /* 0x000e620000000a00 */
[----:B------:R-:W-:Y:S02]  /*46e0*/  IMAD R3, R22, UR5, R3 ;  /* 0x0000000516037c24 */ /* 0x000fe4000f8e0203 */
[----:B------:R-:W-:-:S02]  /*46f0*/  IMAD.MOV.U32 R144, RZ, RZ, R146 ;  /* 0x000000ffff907224 */ /* 0x000fc400078e0092 */
[----:B------:R-:W-:Y:S02]  /*4700*/  IMAD.IADD R145, R147, 0x1, R3 ;  /* 0x0000000193917824 */ /* 0x000fe400078e0203 */
[-C--:B0-----:R-:W-:Y:S02]  /*4710*/  IMAD R3, R21, R142.reuse, RZ ;  /* 0x0000008e15037224 */ /* 0x081fe400078e02ff */
[----:B------:R-:W-:-:S04]  /*4720*/  IMAD.WIDE.U32 R12, R20, R142, R144 ;  /* 0x0000008e140c7225 */ /* 0x000fc800078e0090 */
[----:B------:R-:W-:Y:S01]  /*4730*/  IMAD R153, R20, R143, R3 ;  /* 0x0000008f14997224 */ /* 0x000fe200078e0203 */
[----:B-1----:R-:W-:-:S04]  /*4740*/  IADD3 R12, P0, R12, R140, RZ ;  /* 0x0000008c0c0c7210 */ /* 0x002fc80007f1e0ff */
[----:B------:R-:W-:Y:S01]  /*4750*/  IADD3.X R13, R141, R13, R153, P0, !PT ;  /* 0x0000000d8d0d7210 */ /* 0x000fe200007fe499 */
[----:B------:R-:W-:Y:S08]  /*4760*/  @P1 BRA `(.L_x_31) ;  /* 0x0000000000041947 */ /* 0x000ff00003800000 */
[----:B--2---:R0:W5:Y:S02]  /*4770*/  LDG.E.U8 R139, desc[UR44][R12.64] ;  /* 0x0000002c0c8b7981 */ /* 0x004164000c1e1100 */
.L_x_31:
[----:B------:R-:W-:Y:S05]  /*4780*/  BSYNC B1 ;  /* 0x0000000000017941 */ /* 0x000fea0003800000 */
.L_x_30:
[----:B-----5:R-:W-:Y:S01]  /*4790*/  LOP3.LUT R3, R139, 0xffff, RZ, 0xc0, !PT ;  /* 0x0000ffff8b037812 */ /* 0x020fe200078ec0ff */
[----:B------:R-:W-:Y:S01]  /*47a0*/  IMAD.SHL.U32 R148, R142, 0x8, RZ ;  /* 0x000000088e947824 */ /* 0x000fe200078e00ff */
[----:B------:R-:W-:Y:S01]  /*47b0*/  ISETP.LT.OR P4, PT, R0, 0x2, !P3 ;  /* 0x000000020000780c */ /* 0x000fe20005f81670 */
[----:B------:R-:W-:Y:S01]  /*47c0*/  BSSY B1, `(.L_x_32) ;  /* 0x000000b000017945 */ /* 0x000fe20003800000 */
[----:B------:R-:W-:Y:S02]  /*47d0*/  PRMT R3, R3, 0x8880, RZ ;  /* 0x0000888003037816 */ /* 0x000fe400000000ff */
[----:B------:R-:W-:-:S03]  /*47e0*/  SHF.L.U64.HI R149, R142, 0x3, R143 ;  /* 0x000000038e957819 */ /* 0x000fc6000001028f */
[----:B------:R-:W-:Y:S02]  /*47f0*/  IMAD R3, R3, R138, RZ ;  /* 0x0000008a03037224 */ /* 0x000fe400078e02ff */
[----:B------:R-:W-:-:S04]  /*4800*/  IMAD.WIDE.U32 R14, R20, R142, R148 ;  /* 0x0000008e140e7225 */ /* 0x000fc800078e0094 */
[----:B------:R-:W-:-:S05]  /*4810*/  @!P1 IMAD R151, R128, R136, R3 ;  /* 0x0000008880979224 */ /* 0x000fca00078e0203 */
[----:B------:R1:W-:Y:S01]  /*4820*/  @!P1 STG.E.U8 desc[UR44][R4.64], R151 ;  /* 0x0000009704009986 */ /* 0x0003e2000c10112c */
[----:B------:R-:W-:Y:S05]  /*4830*/  @P4 BRA `(.L_x_33) ;  /* 0x00000000000c4947 */ /* 0x000fea0003800000 */
[----:B--2---:R-:W2:Y:S02]  /*4840*/  LDG.E.U8 R139, desc[UR44][R12.64+0x1] ;  /* 0x0000012c0c8b7981 */ /* 0x004ea4000c1e1100 */
[----:B--2---:R-:W-:-:S05]  /*4850*/  PRMT R3, R139, 0x8880, RZ ;  /* 0x000088808b037816 */ /* 0x004fca00000000ff */
[----:B------:R-:W-:-:S07]  /*4860*/  IMAD R3, R3, R138, RZ ;  /* 0x0000008a03037224 */ /* 0x000fce00078e02ff */
.L_x_33:
[----:B------:R-:W-:Y:S05]  /*4870*/  BSYNC B1 ;  /* 0x0000000000017941 */ /* 0x000fea0003800000 */
.L_x_32:
[----:B------:R-:W-:Y:S01]  /*4880*/  @!P4 IMAD R129, R129, R136, R3 ;  /* 0x000000888181c224 */ /* 0x000fe200078e0203 */
[----:B------:R-:W-:Y:S01]  /*4890*/  ISETP.GE.AND P0, PT, R137, 0x9, PT ;  /* 0x000000098900780c */ /* 0x000fe20003f06270 */
[----:B------:R-:W-:Y:S01]  /*48a0*/  IMAD.IADD R15, R153, 0x1, R15 ;  /* 0x00000001990f7824 */ /* 0x000fe200078e020f */
[----:B------:R-:W-:Y:S01]  /*48b0*/  IADD3 R14, P1, P2, R146, R140, R14 ;  /* 0x0000008c920e7210 */ /* 0x000fe20007a3e00e */
[----:B------:R-:W-:Y:S01]  /*48c0*/  BSSY B1, `(.L_x_34) ;  /* 0x000000b000017945 */ /* 0x000fe20003800000 */
[----:B------:R3:W-:Y:S01]  /*48d0*/  @!P4 STG.E.U8 desc[UR44][R4.64+0x1], R129 ;  /* 0x000001810400c986 */ /* 0x0007e2000c10112c */
[----:B------:R-:W-:Y:S02]  /*48e0*/  ISETP.LT.OR P4, PT, R0, 0x1, !P0 ;  /* 0x000000010000780c */ /* 0x000fe40004781670 */
[----:B------:R-:W-:Y:S02]  /*48f0*/  IADD3.X R15, R145, R141, R15, P1, P2 ;  /* 0x0000008d910f7210 */ /* 0x000fe40000fe440f */
[----:B-1----:R-:W-:-:S02]  /*4900*/  IADD3 R151, P5, R20, 0x80, RZ ;  /* 0x0000008014977810 */ /* 0x002fc40007fbe0ff */
[C---:B------:R-:W-:Y:S02]  /*4910*/  ISETP.LT.OR P1, PT, R0.reuse, 0x2, !P0 ;  /* 0x000000020000780c */ /* 0x040fe40004721670 */
[----:B------:R-:W-:-:S05]  /*4920*/  ISETP.LT.OR P2, PT, R0, 0x9, !P3 ;  /* 0x000000090000780c */ /* 0x000fca0005f41670 */
[----:B---3--:R-:W-:Y:S08]  /*4930*/  @P4 BRA `(.L_x_35) ;  /* 0x00000000000c4947 */ /* 0x008ff00003800000 */
[----:B--2---:R-:W2:Y:S02]  /*4940*/  LDG.E.U8 R139, desc[UR44][R14.64] ;  /* 0x0000002c0e8b7981 */ /* 0x004ea4000c1e1100 */
[----:B--2---:R-:W-:-:S05]  /*4950*/  PRMT R3, R139, 0x8880, RZ ;  /* 0x000088808b037816 */ /* 0x004fca00000000ff */
[----:B------:R-:W-:-:S07]  /*4960*/  IMAD R3, R3, R138, RZ ;  /* 0x0000008a03037224 */ /* 0x000fce00078e02ff */
.L_x_35:
[----:B------:R-:W-:Y:S05]  /*4970*/  BSYNC B1 ;  /* 0x0000000000017941 */ /* 0x000fea0003800000 */
.L_x_34:
[----:B------:R-:W-:Y:S01]  /*4980*/  @!P4 IMAD R129, R130, R136, R3 ;  /* 0x000000888281c224 */ /* 0x000fe200078e0203 */
[----:B------:R-:W-:Y:S04]  /*4990*/  BSSY B1, `(.L_x_36) ;  /* 0x0000006000017945 */ /* 0x000fe80003800000 */
[----:B------:R1:W-:Y:S01]  /*49a0*/  @!P4 STG.E.U8 desc[UR44][R6.64], R129 ;  /* 0x000000810600c986 */ /* 0x0003e2000c10112c */
[----:B------:R-:W-:Y:S05]  /*49b0*/  @P1 BRA `(.L_x_37) ;  /* 0x00000000000c1947 */ /* 0x000fea0003800000 */
[----:B--2---:R-:W2:Y:S02]  /*49c0*/  LDG.E.U8 R139, desc[UR44][R14.64+0x1] ;  /* 0x0000012c0e8b7981 */ /* 0x004ea4000c1e1100 */
[----:B--2---:R-:W-:-:S05]  /*49d0*/  PRMT R3, R139, 0x8880, RZ ;  /* 0x000088808b037816 */ /* 0x004fca00000000ff */
[----:B------:R-:W-:-:S07]  /*49e0*/  IMAD R3, R3, R138, RZ ;  /* 0x0000008a03037224 */ /* 0x000fce00078e02ff */
.L_x_37:
[----:B------:R-:W-:Y:S05]  /*49f0*/  BSYNC B1 ;  /* 0x0000000000017941 */ /* 0x000fea0003800000 */
.L_x_36:
[----:B------:R-:W-:Y:S01]  /*4a00*/  @!P1 IMAD R131, R131, R136, R3 ;  /* 0x0000008883839224 */ /* 0x000fe200078e0203 */
[----:B------:R-:W-:Y:S04]  /*4a10*/  BSSY B1, `(.L_x_38) ;  /* 0x0000006000017945 */ /* 0x000fe80003800000 */
[----:B------:R3:W-:Y:S01]  /*4a20*/  @!P1 STG.E.U8 desc[UR44][R6.64+0x1], R131 ;  /* 0x0000018306009986 */ /* 0x0007e2000c10112c */
[----:B------:R-:W-:Y:S05]  /*4a30*/  @P2 BRA `(.L_x_39) ;  /* 0x00000000000c2947 */ /* 0x000fea0003800000 */
[----:B--2---:R-:W2:Y:S02]  /*4a40*/  LDG.E.U8 R139, desc[UR44][R12.64+0x8] ;  /* 0x0000082c0c8b7981 */ /* 0x004ea4000c1e1100 */
[----:B--2---:R-:W-:-:S05]  /*4a50*/  PRMT R3, R139, 0x8880, RZ ;  /* 0x000088808b037816 */ /* 0x004fca00000000ff */
[----:B------:R-:W-:-:S07]  /*4a60*/  IMAD R3, R3, R138, RZ ;  /* 0x0000008a03037224 */ /* 0x000fce00078e02ff */
.L_x_39:
[----:B------:R-:W-:Y:S05]  /*4a70*/  BSYNC B1 ;  /* 0x0000000000017941 */ /* 0x000fea0003800000 */
.L_x_38:
[----:B------:R-:W-:Y:S01]  /*4a80*/  ISETP.LT.OR P1, PT, R0, 0xa, !P3 ;  /* 0x0000000a0000780c */ /* 0x000fe20005f21670 */
[----:B---3--:R-:W-:Y:S01]  /*4a90*/  @!P2 IMAD R131, R132, R136, R3 ;  /* 0x000000888483a224 */ /* 0x008fe200078e0203 */
[----:B------:R-:W-:Y:S01]  /*4aa0*/  BSSY B1, `(.L_x_40) ;  /* 0x000000b000017945 */ /* 0x000fe20003800000 */
[----:B-1----:R-:W-:-:S03]  /*4ab0*/  IMAD.WIDE.U32 R128, R151, R142, R144 ;  /* 0x0000008e97807225 */ /* 0x002fc600078e0090 */
[----:B------:R1:W-:Y:S01]  /*4ac0*/  @!P2 STG.E.U8 desc[UR44][R4.64+0x8], R131 ;  /* 0x000008830400a986 */ /* 0x0003e2000c10112c */
[----:B------:R-:W-:Y:S01]  /*4ad0*/  IMAD.X R21, RZ, RZ, R21, P5 ;  /* 0x000000ffff157224 */ /* 0x000fe200028e0615 */
[C---:B------:R-:W-:Y:S02]  /*4ae0*/  ISETP.LT.OR P5, PT, R0.reuse, 0x9, !P0 ;  /* 0x000000090000780c */ /* 0x040fe400047a1670 */
[----:B------:R-:W-:Y:S02]  /*4af0*/  ISETP.LT.OR P2, PT, R0, 0xa, !P0 ;  /* 0x0000000a0000780c */ /* 0x000fe40004741670 */
[----:B------:R-:W-:Y:S01]  /*4b00*/  IADD3 R20, P4, R128, R140, RZ ;  /* 0x0000008c80147210 */ /* 0x000fe20007f9e0ff */
[----:B------:R-:W-:-:S12]  /*4b10*/  @P1 BRA `(.L_x_41) ;  /* 0x00000000000c1947 */ /* 0x000fd80003800000 */
[----:B--2---:R-:W2:Y:S02]  /*4b20*/  LDG.E.U8 R139, desc[UR44][R12.64+0x9] ;  /* 0x0000092c0c8b7981 */ /* 0x004ea4000c1e1100 */
[----:B--2---:R-:W-:-:S05]  /*4b30*/  PRMT R3, R139, 0x8880, RZ ;  /* 0x000088808b037816 */ /* 0x004fca00000000ff */
[----:B------:R-:W-:-:S07]  /*4b40*/  IMAD R3, R3, R138, RZ ;  /* 0x0000008a03037224 */ /* 0x000fce00078e02ff */
.L_x_41:
[----:B------:R-:W-:Y:S05]  /*4b50*/  BSYNC B1 ;  /* 0x0000000000017941 */ /* 0x000fea0003800000 */
.L_x_40:
[----:B------:R-:W-:Y:S01]  /*4b60*/  @!P1 IMAD R133, R133, R136, R3 ;  /* 0x0000008885859224 */ /* 0x000fe200078e0203 */
[----:B------:R-:W-:Y:S01]  /*4b70*/  BSSY B1, `(.L_x_42) ;  /* 0x0000007000017945 */ /* 0x000fe20003800000 */
[----:B------:R-:W-:-:S03]  /*4b80*/  IMAD R22, R21, R142, RZ ;  /* 0x0000008e15167224 */ /* 0x000fc600078e02ff */
[----:B------:R3:W-:Y:S01]  /*4b90*/  @!P1 STG.E.U8 desc[UR44][R4.64+0x9], R133 ;  /* 0x0000098504009986 */ /* 0x0007e2000c10112c */
[----:B------:R-:W-:Y:S05]  /*4ba0*/  @P5 BRA `(.L_x_43) ;  /* 0x00000000000c5947 */ /* 0x000fea0003800000 */
[----:B--2---:R-:W2:Y:S02]  /*4bb0*/  LDG.E.U8 R139, desc[UR44][R14.64+0x8] ;  /* 0x0000082c0e8b7981 */ /* 0x004ea4000c1e1100 */
[----:B--2---:R-:W-:-:S05]  /*4bc0*/  PRMT R3, R139, 0x8880, RZ ;  /* 0x000088808b037816 */ /* 0x004fca00000000ff */
[----:B------:R-:W-:-:S07]  /*4bd0*/  IMAD R3, R3, R138, RZ ;  /* 0x0000008a03037224 */ /* 0x000fce00078e02ff */
.L_x_43:
[----:B------:R-:W-:Y:S05]  /*4be0*/  BSYNC B1 ;  /* 0x0000000000017941 */ /* 0x000fea0003800000 */
.L_x_42:
[----:B-1----:R-:W-:Y:S01]  /*4bf0*/  @!P5 IMAD R131, R134, R136, R3 ;  /* 0x000000888683d224 */ /* 0x002fe200078e0203 */
[----:B------:R-:W-:Y:S01]  /*4c00*/  BSSY B1, `(.L_x_44) ;  /* 0x0000007000017945 */ /* 0x000fe20003800000 */
[----:B---3--:R-:W-:-:S03]  /*4c10*/  IMAD R133, R151, R143, R22 ;  /* 0x0000008f97857224 */ /* 0x008fc600078e0216 */
[----:B------:R1:W-:Y:S01]  /*4c20*/  @!P5 STG.E.U8 desc[UR44][R6.64+0x8], R131 ;  /* 0x000008830600d986 */ /* 0x0003e2000c10112c */
[----:B------:R-:W-:Y:S05]  /*4c30*/  @P2 BRA `(.L_x_45) ;  /* 0x00000000000c2947 */ /* 0x000fea0003800000 */
[----:B--2---:R-:W2:Y:S02]  /*4c40*/  LDG.E.U8 R139, desc[UR44][R14.64+0x9] ;  /* 0x0000092c0e8b7981 */ /* 0x004ea4000c1e1100 */
[----:B--2---:R-:W-:-:S05]  /*4c50*/  PRMT R3, R139, 0x8880, RZ ;  /* 0x000088808b037816 */ /* 0x004fca00000000ff */
[----:B------:R-:W-:-:S07]  /*4c60*/  IMAD R3, R3, R138, RZ ;  /* 0x0000008a03037224 */ /* 0x000fce00078e02ff */
.L_x_45:
[----:B------:R-:W-:Y:S05]  /*4c70*/  BSYNC B1 ;  /* 0x0000000000017941 */ /* 0x000fea0003800000 */
.L_x_44:
[----:B------:R-:W-:Y:S01]  /*4c80*/  ISETP.GE.AND P1, PT, R137, 0x81, PT ;  /* 0x000000818900780c */ /* 0x000fe20003f26270 */
[----:B------:R-:W-:Y:S01]  /*4c90*/  @!P2 IMAD R135, R135, R136, R3 ;  /* 0x000000888787a224 */ /* 0x000fe200078e0203 */
[----:B------:R-:W-:Y:S01]  /*4ca0*/  IADD3.X R21, R141, R129, R133, P4, !PT ;  /* 0x000000818d157210 */ /* 0x000fe200027fe485 */
[----:B------:R-:W-:Y:S01]  /*4cb0*/  IMAD.WIDE.U32 R142, R151, R142, R148 ;  /* 0x0000008e978e7225 */ /* 0x000fe200078e0094 */
[----:B------:R-:W-:Y:S01]  /*4cc0*/  ISETP.LT.OR P4, PT, R0, 0x1, !P1 ;  /* 0x000000010000780c */ /* 0x000fe20004f81670 */
[----:B------:R-:W-:Y:S01]  /*4cd0*/  BSSY B1, `(.L_x_46) ;  /* 0x0000008000017945 */ /* 0x000fe20003800000 */
[----:B------:R3:W-:Y:S01]  /*4ce0*/  @!P2 STG.E.U8 desc[UR44][R6.64+0x9], R135 ;  /* 0x000009870600a986 */ /* 0x0007e2000c10112c */
[----:B------:R-:W-:Y:S01]  /*4cf0*/  IADD3 R128, P2, P5, R146, R140, R142 ;  /* 0x0000008c92807210 */ /* 0x000fe20007d5e08e */
[----:B------:R-:W-:-:S09]  /*4d00*/  IMAD.IADD R142, R133, 0x1, R143 ;  /* 0x00000001858e7824 */ /* 0x000fd200078e028f */
[----:B------:R-:W-:Y:S05]  /*4d10*/  @P4 BRA `(.L_x_47) ;  /* 0x00000000000c4947 */ /* 0x000fea0003800000 */
[----:B--2---:R-:W2:Y:S02]  /*4d20*/  LDG.E.U8 R139, desc[UR44][R20.64] ;  /* 0x0000002c148b7981 */ /* 0x004ea4000c1e1100 */
[----:B--2---:R-:W-:-:S05]  /*4d30*/  PRMT R3, R139, 0x8880, RZ ;  /* 0x000088808b037816 */ /* 0x004fca00000000ff */
[----:B------:R-:W-:-:S07]  /*4d40*/  IMAD R3, R3, R138, RZ ;  /* 0x0000008a03037224 */ /* 0x000fce00078e02ff */
.L_x_47:
[----:B------:R-:W-:Y:S05]  /*4d50*/  BSYNC B1 ;  /* 0x0000000000017941 */ /* 0x000fea0003800000 */
.L_x_46:
[----:B-1----:R-:W-:Y:S01]  /*4d60*/  @!P4 IMAD R131, R120, R136, R3 ;  /* 0x000000887883c224 */ /* 0x002fe200078e0203 */
[----:B------:R-:W-:Y:S01]  /*4d70*/  IADD3.X R129, R145, R141, R142, P2, P5 ;  /* 0x0000008d91817210 */ /* 0x000fe200017ea48e */
[----:B------:R-:W-:Y:S01]  /*4d80*/  BSSY B1, `(.L_x_48) ;  /* 0x0000009000017945 */ /* 0x000fe20003800000 */
[----:B------:R-:W-:Y:S02]  /*4d90*/  ISETP.GE.AND P2, PT, R137, 0x89, PT ;  /* 0x000000898900780c */ /* 0x000fe40003f46270 */
[----:B------:R1:W-:Y:S01]  /*4da0*/  @!P4 STG.E.U8 desc[UR44][R10.64], R131 ;  /* 0x000000830a00c986 */ /* 0x0003e2000c10112c */
[C---:B------:R-:W-:Y:S02]  /*4db0*/  ISETP.LT.OR P4, PT, R0.reuse, 0x2, !P1 ;  /* 0x000000020000780c */ /* 0x040fe40004f81670 */
[----:B------:R-:W-:-:S11]  /*4dc0*/  ISETP.LT.OR P5, PT, R0, 0x1, !P2 ;  /* 0x000000010000780c */ /* 0x000fd600057a1670 */
[----:B-1----:R-:W-:Y:S05]  /*4dd0*/  @P4 BRA `(.L_x_49) ;  /* 0x00000000000c4947 */ /* 0x002fea0003800000 */
[----:B--2---:R-:W2:Y:S02]  /*4de0*/  LDG.E.U8 R139, desc[UR44][R20.64+0x1] ;  /* 0x0000012c148b7981 */ /* 0x004ea4000c1e1100 */
[----:B--2---:R-:W-:-:S05]  /*4df0*/  PRMT R3, R139, 0x8880, RZ ;  /* 0x000088808b037816 */ /* 0x004fca00000000ff */
[----:B------:R-:W-:-:S07]  /*4e00*/  IMAD R3, R3, R138, RZ ;  /* 0x0000008a03037224 */ /* 0x000fce00078e02ff */
.L_x_49:
[----:B------:R-:W-:Y:S05]  /*4e10*/  BSYNC B1 ;  /* 0x0000000000017941 */ /* 0x000fea0003800000 */
.L_x_48:
[----:B------:R-:W-:Y:S01]  /*4e20*/  @!P4 IMAD R121, R121, R136, R3 ;  /* 0x000000887979c224 */ /* 0x000fe200078e0203 */
[----:B------:R-:W-:Y:S04]  /*4e30*/  BSSY B1, `(.L_x_50) ;  /* 0x0000006000017945 */ /* 0x000fe80003800000 */
[----:B------:R1:W-:Y:S01]  /*4e40*/  @!P4 STG.E.U8 desc[UR44][R10.64+0x1], R121 ;  /* 0x000001790a00c986 */ /* 0x0003e2000c10112c */
[----:B------:R-:W-:Y:S05]  /*4e50*/  @P5 BRA `(.L_x_51) ;  /* 0x00000000000c5947 */ /* 0x000fea0003800000 */
[----:B--2---:R-:W2:Y:S02]  /*4e60*/  LDG.E.U8 R139, desc[UR44][R128.64] ;  /* 0x0000002c808b7981 */ /* 0x004ea4000c1e1100 */
[----:B--2---:R-:W-:-:S05]  /*4e70*/  PRMT R3, R139, 0x8880, RZ ;  /* 0x000088808b037816 */ /* 0x004fca00000000ff */
[----:B------:R-:W-:-:S07]  /*4e80*/  IMAD R3, R3, R138, RZ ;  /* 0x0000008a03037224 */ /* 0x000fce00078e02ff */
.L_x_51:
[----:B------:R-:W-:Y:S05]  /*4e90*/  BSYNC B1 ;  /* 0x0000000000017941 */ /* 0x000fea0003800000 */
.L_x_50:
[----:B------:R-:W-:Y:S01]  /*4ea0*/  ISETP.LT.OR P4, PT, R0, 0x2, !P2 ;  /* 0x000000020000780c */ /* 0x000fe20005781670 */
[----:B-1----:R-:W-:Y:S01]  /*4eb0*/  @!P5 IMAD R121, R122, R136, R3 ;  /* 0x000000887a79d224 */ /* 0x002fe200078e0203 */
[----:B------:R-:W-:Y:S04]  /*4ec0*/  BSSY B1, `(.L_x_52) ;  /* 0x0000007000017945 */ /* 0x000fe80003800000 */
[----:B------:R1:W-:Y:S01]  /*4ed0*/  @!P5 STG.E.U8 desc[UR44][R8.64], R121 ;  /* 0x000000790800d986 */ /* 0x0003e2000c10112c */
[----:B------:R-:W-:-:S06]  /*4ee0*/  ISETP.LT.OR P5, PT, R0, 0x9, !P1 ;  /* 0x000000090000780c */ /* 0x000fcc0004fa1670 */
[----:B------:R-:W-:Y:S07]  /*4ef0*/  @P4 BRA `(.L_x_53) ;  /* 0x00000000000c4947 */ /* 0x000fee0003800000 */
[----:B--2---:R-:W2:Y:S02]  /*4f00*/  LDG.E.U8 R139, desc[UR44][R128.64+0x1] ;  /* 0x0000012c808b7981 */ /* 0x004ea4000c1e1100 */
[----:B--2---:R-:W-:-:S05]  /*4f10*/  PRMT R3, R139, 0x8880, RZ ;  /* 0x000088808b037816 */ /* 0x004fca00000000ff */
[----:B------:R-:W-:-:S07]  /*4f20*/  IMAD R3, R3, R138, RZ ;  /* 0x0000008a03037224 */ /* 0x000fce00078e02ff */
.L_x_53:
[----:B------:R-:W-:Y:S05]  /*4f30*/  BSYNC B1 ;  /* 0x0000000000017941 */ /* 0x000fea0003800000 */
.L_x_52:
[----:B------:R-:W-:Y:S01]  /*4f40*/  @!P4 IMAD R123, R123, R136, R3 ;  /* 0x000000887b7bc224 */ /* 0x000fe200078e0203 */
[----:B------:R-:W-:Y:S04]  /*4f50*/  BSSY B1, `(.L_x_54) ;  /* 0x0000006000017945 */ /* 0x000fe80003800000 */
[----:B------:R4:W-:Y:S01]  /*4f60*/  @!P4 STG.E.U8 desc[UR44][R8.64+0x1], R123 ;  /* 0x0000017b0800c986 */ /* 0x0009e2000c10112c */
[----:B------:R-:W-:Y:S05]  /*4f70*/  @P5 BRA `(.L_x_55) ;  /* 0x00000000000c5947 */ /* 0x000fea0003800000 */
[----:B--2---:R-:W2:Y:S02]  /*4f80*/  LDG.E.U8 R139, desc[UR44][R20.64+0x8] ;  /* 0x0000082c148b7981 */ /* 0x004ea4000c1e1100 */
[----:B--2---:R-:W-:-:S05]  /*4f90*/  PRMT R3, R139, 0x8880, RZ ;  /* 0x000088808b037816 */ /* 0x004fca00000000ff */
[----:B------:R-:W-:-:S07]  /*4fa0*/  IMAD R3, R3, R138, RZ ;  /* 0x0000008a03037224 */ /* 0x000fce00078e02ff */
.L_x_55:
[----:B------:R-:W-:Y:S05]  /*4fb0*/  BSYNC B1 ;  /* 0x0000000000017941 */ /* 0x000fea0003800000 */
.L_x_54:
        /* <DEDUP_REMOVED lines=9> */
.L_x_57:
[----:B------:R-:W-:Y:S05]  /*5050*/  BSYNC B1 ;  /* 0x0000000000017941 */ /* 0x000fea0003800000 */
.L_x_56:
[----:B------:R-:W-:Y:S01]  /*5060*/  @!P4 IMAD R125, R125, R136, R3 ;  /* 0x000000887d7dc224 */ /* 0x000fe200078e0203 */
[----:B------:R-:W-:Y:S04]  /*5070*/  BSSY B1, `(.L_x_58) ;  /* 0x0000006000017945 */ /* 0x000fe80003800000 */
[----:B------:R0:W-:Y:S01]  /*5080*/  @!P4 STG.E.U8 desc[UR44][R10.64+0x9], R125 ;  /* 0x0000097d0a00c986 */ /* 0x0001e2000c10112c */
[----:B------:R-:W-:Y:S05]  /*5090*/  @P5 BRA `(.L_x_59) ;  /* 0x00000000000c5947 */ /* 0x000fea0003800000 */
[----:B--2---:R-:W2:Y:S02]  /*50a0*/  LDG.E.U8 R139, desc[UR44][R128.64+0x8] ;  /* 0x0000082c808b7981 */ /* 0x004ea4000c1e1100 */
[----:B--2---:R-:W-:-:S05]  /*50b0*/  PRMT R3, R139, 0x8880, RZ ;  /* 0x000088808b037816 */ /* 0x004fca00000000ff */
[----:B------:R-:W-:-:S07]  /*50c0*/  IMAD R3, R3, R138, RZ ;  /* 0x0000008a03037224 */ /* 0x000fce00078e02ff */
.L_x_59:
[----:B------:R-:W-:Y:S05]  /*50d0*/  BSYNC B1 ;  /* 0x0000000000017941 */ /* 0x000fea0003800000 */
.L_x_58:
        /* <DEDUP_REMOVED lines=9> */
.L_x_61:
[----:B------:R-:W-:Y:S05]  /*5170*/  BSYNC B1 ;  /* 0x0000000000017941 */ /* 0x000fea0003800000 */
.L_x_60:
[----:B------:R-:W-:Y:S01]  /*5180*/  @!P4 IMAD R127, R127, R136, R3 ;  /* 0x000000887f7fc224 */ /* 0x000fe200078e0203 */
[----:B------:R-:W-:Y:S04]  /*5190*/  BSSY B1, `(.L_x_62) ;  /* 0x0000006000017945 */ /* 0x000fe80003800000 */
[----:B------:R0:W-:Y:S01]  /*51a0*/  @!P4 STG.E.U8 desc[UR44][R8.64+0x9], R127 ;  /* 0x0000097f0800c986 */ /* 0x0001e2000c10112c */
[----:B------:R-:W-:Y:S05]  /*51b0*/  @P5 BRA `(.L_x_63) ;  /* 0x00000000000c5947 */ /* 0x000fea0003800000 */
[----:B--2---:R-:W2:Y:S02]  /*51c0*/  LDG.E.U8 R139, desc[UR44][R12.64+0x10] ;  /* 0x0000102c0c8b7981 */ /* 0x004ea4000c1e1100 */
[----:B--2---:R-:W-:-:S05]  /*51d0*/  PRMT R3, R139, 0x8880, RZ ;  /* 0x000088808b037816 */ /* 0x004fca00000000ff */
[----:B------:R-:W-:-:S07]  /*51e0*/  IMAD R3, R3, R138, RZ ;  /* 0x0000008a03037224 */ /* 0x000fce00078e02ff */
.L_x_63:
[----:B------:R-:W-:Y:S05]  /*51f0*/  BSYNC B1 ;  /* 0x0000000000017941 */ /* 0x000fea0003800000 */
.L_x_62:
        /* <DEDUP_REMOVED lines=9> */
.L_x_65:
[----:B------:R-:W-:Y:S05]  /*5290*/  BSYNC B1 ;  /* 0x0000000000017941 */ /* 0x000fea0003800000 */
.L_x_64:
[----:B------:R-:W-:Y:S01]  /*52a0*/  @!P4 IMAD R113, R113, R136, R3 ;  /* 0x000000887171c224 */ /* 0x000fe200078e0203 */
[----:B------:R-:W-:Y:S04]  /*52b0*/  BSSY B1, `(.L_x_66) ;  /* 0x0000006000017945 */ /* 0x000fe80003800000 */
[----:B------:R0:W-:Y:S01]  /*52c0*/  @!P4 STG.E.U8 desc[UR44][R4.64+0x11], R113 ;  /* 0x000011710400c986 */ /* 0x0001e2000c10112c */
[----:B------:R-:W-:Y:S05]  /*52d0*/  @P5 BRA `(.L_x_67) ;  /* 0x00000000000c5947 */ /* 0x000fea0003800000 */
[----:B--2---:R-:W2:Y:S02]  /*52e0*/  LDG.E.U8 R139, desc[UR44][R14.64+0x10] ;  /* 0x0000102c0e8b7981 */ /* 0x004ea4000c1e1100 */
[----:B--2---:R-:W-:-:S05]  /*52f0*/  PRMT R3, R139, 0x8880, RZ ;  /* 0x000088808b037816 */ /* 0x004fca00000000ff */
[----:B------:R-:W-:-:S07]  /*5300*/  IMAD R3, R3, R138, RZ ;  /* 0x0000008a03037224 */ /* 0x000fce00078e02ff */
.L_x_67:
[----:B------:R-:W-:Y:S05]  /*5310*/  BSYNC B1 ;  /* 0x0000000000017941 */ /* 0x000fea0003800000 */
.L_x_66:
[----:B------:R-:W-:Y:S01]  /*5320*/  ISETP.LT.OR P4, PT, R0, 0x12, !P0 ;  /* 0x000000120000780c */ /* 0x000fe20004781670 */
[----:B0-----:R-:W-:Y:S01]  /*5330*/  @!P5 IMAD R113, R114, R136, R3 ;  /* 0x000000887271d224 */ /* 0x001fe200078e0203 */
[----:B------:R-:W-:Y:S04]  /*5340*/  BSSY B1, `(.L_x_68) ;  /* 0x0000007000017945 */ /* 0x000fe80003800000 */
[----:B------:R0:W-:Y:S01]  /*5350*/  @!P5 STG.E.U8 desc[UR44][R6.64+0x10], R113 ;  /* 0x000010710600d986 */ /* 0x0001e2000c10112c */
[----:B------:R-:W-:-:S06]  /*5360*/  ISETP.LT.OR P5, PT, R0, 0x19, !P3 ;  /* 0x000000190000780c */ /* 0x000fcc0005fa1670 */
[----:B------:R-:W-:Y:S07]  /*5370*/  @P4 BRA `(.L_x_69) ;  /* 0x00000000000c4947 */ /* 0x000fee0003800000 */
[----:B--2---:R-:W2:Y:S02]  /*5380*/  LDG.E.U8 R139, desc[UR44][R14.64+0x11] ;  /* 0x0000112c0e8b7981 */ /* 0x004ea4000c1e1100 */
[----:B--2---:R-:W-:-:S05]  /*5390*/  PRMT R3, R139, 0x8880, RZ ;  /* 0x000088808b037816 */ /* 0x004fca00000000ff */
[----:B------:R-:W-:-:S07]  /*53a0*/  IMAD R3, R3, R138, RZ ;  /* 0x0000008a03037224 */ /* 0x000fce00078e02ff */
.L_x_69:
[----:B------:R-:W-:Y:S05]  /*53b0*/  BSYNC B1 ;  /* 0x0000000000017941 */ /* 0x000fea0003800000 */
.L_x_68:
[----:B------:R-:W-:Y:S01]  /*53c0*/  @!P4 IMAD R115, R115, R136, R3 ;  /* 0x000000887373c224 */ /* 0x000fe200078e0203 */
[----:B------:R-:W-:Y:S04]  /*53d0*/  BSSY B1, `(.L_x_70) ;  /* 0x0000006000017945 */ /* 0x000fe80003800000 */
[----:B------:R0:W-:Y:S01]  /*53e0*/  @!P4 STG.E.U8 desc[UR44][R6.64+0x11], R115 ;  /* 0x000011730600c986 */ /* 0x0001e2000c10112c */
[----:B------:R-:W-:Y:S05]  /*53f0*/  @P5 BRA `(.L_x_71) ;  /* 0x00000000000c5947 */ /* 0x000fea0003800000 */
[----:B--2---:R-:W2:Y:S02]  /*5400*/  LDG.E.U8 R139, desc[UR44][R12.64+0x18] ;  /* 0x0000182c0c8b7981 */ /* 0x004ea4000c1e1100 */
[----:B--2---:R-:W-:-:S05]  /*5410*/  PRMT R3, R139, 0x8880, RZ ;  /* 0x000088808b037816 */ /* 0x004fca00000000ff */
[----:B------:R-:W-:-:S07]  /*5420*/  IMAD R3, R3, R138, RZ ;  /* 0x0000008a03037224 */ /* 0x000fce00078e02ff */
.L_x_71:
[----:B------:R-:W-:Y:S05]  /*5430*/  BSYNC B1 ;  /* 0x0000000000017941 */ /* 0x000fea0003800000 */
.L_x_70:
        /* <DEDUP_REMOVED lines=9> */
.L_x_73:
[----:B------:R-:W-:Y:S05]  /*54d0*/  BSYNC B1 ;  /* 0x0000000000017941 */ /* 0x000fea0003800000 */
.L_x_72:
[----:B------:R-:W-:Y:S01]  /*54e0*/  @!P4 IMAD R117, R117, R136, R3 ;  /* 0x000000887575c224 */ /* 0x000fe200078e0203 */
[----:B------:R-:W-:Y:S04]  /*54f0*/  BSSY B1, `(.L_x_74) ;  /* 0x0000006000017945 */ /* 0x000fe80003800000 */
[----:B------:R0:W-:Y:S01]  /*5500*/  @!P4 STG.E.U8 desc[UR44][R4.64+0x19], R117 ;  /* 0x000019750400c986 */ /* 0x0001e2000c10112c */
[----:B------:R-:W-:Y:S05]  /*5510*/  @P5 BRA `(.L_x_75) ;  /* 0x00000000000c5947 */ /* 0x000fea0003800000 */
[----:B--2---:R-:W2:Y:S02]  /*5520*/  LDG.E.U8 R139, desc[UR44][R14.64+0x18] ;  /* 0x0000182c0e8b7981 */ /* 0x004ea4000c1e1100 */
[----:B--2---:R-:W-:-:S05]  /*5530*/  PRMT R3, R139, 0x8880, RZ ;  /* 0x000088808b037816 */ /* 0x004fca00000000ff */
[----:B------:R-:W-:-:S07]  /*5540*/  IMAD R3, R3, R138, RZ ;  /* 0x0000008a03037224 */ /* 0x000fce00078e02ff */
.L_x_75:
[----:B------:R-:W-:Y:S05]  /*5550*/  BSYNC B1 ;  /* 0x0000000000017941 */ /* 0x000fea0003800000 */
.L_x_74:
        /* <DEDUP_REMOVED lines=9> */
.L_x_77:
[----:B------:R-:W-:Y:S05]  /*55f0*/  BSYNC B1 ;  /* 0x0000000000017941 */ /* 0x000fea0003800000 */
.L_x_76:
[----:B------:R-:W-:Y:S01]  /*5600*/  @!P4 IMAD R119, R119, R136, R3 ;  /* 0x000000887777c224 */ /* 0x000fe200078e0203 */
[----:B------:R-:W-:Y:S04]  /*5610*/  BSSY B1, `(.L_x_78) ;  /* 0x0000006000017945 */ /* 0x000fe80003800000 */
[----:B------:R0:W-:Y:S01]  /*5620*/  @!P4 STG.E.U8 desc[UR44][R6.64+0x19], R119 ;  /* 0x000019770600c986 */ /* 0x0001e2000c10112c */
[----:B------:R-:W-:Y:S05]  /*5630*/  @P5 BRA `(.L_x_79) ;  /* 0x00000000000c5947 */ /* 0x000fea0003800000 */
[----:B--2---:R-:W2:Y:S02]  /*5640*/  LDG.E.U8 R139, desc[UR44][R20.64+0x10] ;  /* 0x0000102c148b7981 */ /* 0x004ea4000c1e1100 */
[----:B--2---:R-:W-:-:S05]  /*5650*/  PRMT R3, R139, 0x8880, RZ ;  /* 0x000088808b037816 */ /* 0x004fca00000000ff */
[----:B------:R-:W-:-:S07]  /*5660*/  IMAD R3, R3, R138, RZ ;  /* 0x0000008a03037224 */ /* 0x000fce00078e02ff */
.L_x_79:
[----:B------:R-:W-:Y:S05]  /*5670*/  BSYNC B1 ;  /* 0x0000000000017941 */ /* 0x000fea0003800000 */
.L_x_78:
        /* <DEDUP_REMOVED lines=9> */
.L_x_81:
[----:B------:R-:W-:Y:S05]  /*5710*/  BSYNC B1 ;  /* 0x0000000000017941 */ /* 0x000fea0003800000 */
.L_x_80:
[----:B------:R-:W-:Y:S01]  /*5720*/  @!P4 IMAD R105, R105, R136, R3 ;  /* 0x000000886969c224 */ /* 0x000fe200078e0203 */
[----:B------:R-:W-:Y:S04]  /*5730*/  BSSY B1, `(.L_x_82) ;  /* 0x0000006000017945 */ /* 0x000fe80003800000 */
[----:B------:R0:W-:Y:S01]  /*5740*/  @!P4 STG.E.U8 desc[UR44][R10.64+0x11], R105 ;  /* 0x000011690a00c986 */ /* 0x0001e2000c10112c */
[----:B------:R-:W-:Y:S05]  /*5750*/  @P5 BRA `(.L_x_83) ;  /* 0x00000000000c5947 */ /* 0x000fea0003800000 */
[----:B--2---:R-:W2:Y:S02]  /*5760*/  LDG.E.U8 R139, desc[UR44][R128.64+0x10] ;  /* 0x0000102c808b7981 */ /* 0x004ea4000c1e1100 */
[----:B--2---:R-:W-:-:S05]  /*5770*/  PRMT R3, R139, 0x8880, RZ ;  /* 0x000088808b037816 */ /* 0x004fca00000000ff */
[----:B------:R-:W-:-:S07]  /*5780*/  IMAD R3, R3, R138, RZ ;  /* 0x0000008a03037224 */ /* 0x000fce00078e02ff */
.L_x_83:
[----:B------:R-:W-:Y:S05]  /*5790*/  BSYNC B1 ;  /* 0x0000000000017941 */ /* 0x000fea0003800000 */
.L_x_82:
        /* <DEDUP_REMOVED lines=9> */
.L_x_85:
[----:B------:R-:W-:Y:S05]  /*5830*/  BSYNC B1 ;  /* 0x0000000000017941 */ /* 0x000fea0003800000 */
.L_x_84:
[----:B------:R-:W-:Y:S01]  /*5840*/  @!P4 IMAD R107, R107, R136, R3 ;  /* 0x000000886b6bc224 */ /* 0x000fe200078e0203 */
[----:B------:R-:W-:Y:S04]  /*5850*/  BSSY B1, `(.L_x_86) ;  /* 0x0000006000017945 */ /* 0x000fe80003800000 */
[----:B------:R0:W-:Y:S01]  /*5860*/  @!P4 STG.E.U8 desc[UR44][R8.64+0x11], R107 ;  /* 0x0000116b0800c986 */ /* 0x0001e2000c10112c */
[----:B------:R-:W-:Y:S05]  /*5870*/  @P5 BRA `(.L_x_87) ;  /* 0x00000000000c5947 */ /* 0x000fea0003800000 */
[----:B--2---:R-:W2:Y:S02]  /*5880*/  LDG.E.U8 R139, desc[UR44][R20.64+0x18] ;  /* 0x0000182c148b7981 */ /* 0x004ea4000c1e1100 */
[----:B--2---:R-:W-:-:S05]  /*5890*/  PRMT R3, R139, 0x8880, RZ ;  /* 0x000088808b037816 */ /* 0x004fca00000000ff */
[----:B------:R-:W-:-:S07]  /*58a0*/  IMAD R3, R3, R138, RZ ;  /* 0x0000008a03037224 */ /* 0x000fce00078e02ff */
.L_x_87:
[----:B------:R-:W-:Y:S05]  /*58b0*/  BSYNC B1 ;  /* 0x0000000000017941 */ /* 0x000fea0003800000 */
.L_x_86:
        /* <DEDUP_REMOVED lines=9> */
.L_x_89:
[----:B------:R-:W-:Y:S05]  /*5950*/  BSYNC B1 ;  /* 0x0000000000017941 */ /* 0x000fea0003800000 */
.L_x_88:
[----:B------:R-:W-:Y:S01]  /*5960*/  @!P4 IMAD R109, R109, R136, R3 ;  /* 0x000000886d6dc224 */ /* 0x000fe200078e0203 */
[----:B------:R-:W-:Y:S04]  /*5970*/  BSSY B1, `(.L_x_90) ;  /* 0x0000006000017945 */ /* 0x000fe80003800000 */
[----:B------:R0:W-:Y:S01]  /*5980*/  @!P4 STG.E.U8 desc[UR44][R10.64+0x19], R109 ;  /* 0x0000196d0a00c986 */ /* 0x0001e2000c10112c */
[----:B------:R-:W-:Y:S05]  /*5990*/  @P5 BRA `(.L_x_91) ;  /* 0x00000000000c5947 */ /* 0x000fea0003800000 */
[----:B--2---:R-:W2:Y:S02]  /*59a0*/  LDG.E.U8 R139, desc[UR44][R128.64+0x18] ;  /* 0x0000182c808b7981 */ /* 0x004ea4000c1e1100 */
[----:B--2---:R-:W-:-:S05]  /*59b0*/  PRMT R3, R139, 0x8880, RZ ;  /* 0x000088808b037816 */ /* 0x004fca00000000ff */
[----:B------:R-:W-:-:S07]  /*59c0*/  IMAD R3, R3, R138, RZ ;  /* 0x0000008a03037224 */ /* 0x000fce00078e02ff */
.L_x_91:
[----:B------:R-:W-:Y:S05]  /*59d0*/  BSYNC B1 ;  /* 0x0000000000017941 */ /* 0x000fea0003800000 */
.L_x_90:
        /* <DEDUP_REMOVED lines=9> */
.L_x_93:
[----:B------:R-:W-:Y:S05]  /*5a70*/  BSYNC B1 ;  /* 0x0000000000017941 */ /* 0x000fea0003800000 */
.L_x_92:
[----:B------:R-:W-:Y:S01]  /*5a80*/  @!P4 IMAD R111, R111, R136, R3 ;  /* 0x000000886f6fc224 */ /* 0x000fe200078e0203 */
[----:B------:R-:W-:Y:S04]  /*5a90*/  BSSY B1, `(.L_x_94) ;  /* 0x0000006000017945 */ /* 0x000fe80003800000 */
[----:B------:R0:W-:Y:S01]  /*5aa0*/  @!P4 STG.E.U8 desc[UR44][R8.64+0x19], R111 ;  /* 0x0000196f0800c986 */ /* 0x0001e2000c10112c */
[----:B------:R-:W-:Y:S05]  /*5ab0*/  @P5 BRA `(.L_x_95) ;  /* 0x00000000000c5947 */ /* 0x000fea0003800000 */
[----:B--2---:R-:W2:Y:S02]  /*5ac0*/  LDG.E.U8 R139, desc[UR44][R12.64+0x20] ;  /* 0x0000202c0c8b7981 */ /* 0x004ea4000c1e1100 */
[----:B--2---:R-:W-:-:S05]  /*5ad0*/  PRMT R3, R139, 0x8880, RZ ;  /* 0x000088808b037816 */ /* 0x004fca00000000ff */
[----:B------:R-:W-:-:S07]  /*5ae0*/  IMAD R3, R3, R138, RZ ;  /* 0x0000008a03037224 */ /* 0x000fce00078e02ff */
.L_x_95:
[----:B------:R-:W-:Y:S05]  /*5af0*/  BSYNC B1 ;  /* 0x0000000000017941 */ /* 0x000fea0003800000 */
.L_x_94:
        /* <DEDUP_REMOVED lines=9> */
.L_x_97:
[----:B------:R-:W-:Y:S05]  /*5b90*/  BSYNC B1 ;  /* 0x0000000000017941 */ /* 0x000fea0003800000 */
.L_x_96:
[----:B------:R-:W-:Y:S01]  /*5ba0*/  @!P4 IMAD R97, R97, R136, R3 ;  /* 0x000000886161c224 */ /* 0x000fe200078e0203 */
[----:B------:R-:W-:Y:S04]  /*5bb0*/  BSSY B1, `(.L_x_98) ;  /* 0x0000006000017945 */ /* 0x000fe80003800000 */
[----:B------:R0:W-:Y:S01]  /*5bc0*/  @!P4 STG.E.U8 desc[UR44][R4.64+0x21], R97 ;  /* 0x000021610400c986 */ /* 0x0001e2000c10112c */
[----:B------:R-:W-:Y:S05]  /*5bd0*/  @P5 BRA `(.L_x_99) ;  /* 0x00000000000c5947 */ /* 0x000fea0003800000 */
[----:B--2---:R-:W2:Y:S02]  /*5be0*/  LDG.E.U8 R139, desc[UR44][R14.64+0x20] ;  /* 0x0000202c0e8b7981 */ /* 0x004ea4000c1e1100 */
[----:B--2---:R-:W-:-:S05]  /*5bf0*/  PRMT R3, R139, 0x8880, RZ ;  /* 0x000088808b037816 */ /* 0x004fca00000000ff */
[----:B------:R-:W-:-:S07]  /*5c00*/  IMAD R3, R3, R138, RZ ;  /* 0x0000008a03037224 */ /* 0x000fce00078e02ff */
.L_x_99:
[----:B------:R-:W-:Y:S05]  /*5c10*/  BSYNC B1 ;  /* 0x0000000000017941 */ /* 0x000fea0003800000 */
.L_x_98:
        /* <DEDUP_REMOVED lines=9> */
.L_x_101:
[----:B------:R-:W-:Y:S05]  /*5cb0*/  BSYNC B1 ;  /* 0x0000000000017941 */ /* 0x000fea0003800000 */
.L_x_100:
[----:B------:R-:W-:Y:S01]  /*5cc0*/  @!P4 IMAD R99, R99, R136, R3 ;  /* 0x000000886363c224 */ /* 0x000fe200078e0203 */
[----:B------:R-:W-:Y:S04]  /*5cd0*/  BSSY B1, `(.L_x_102) ;  /* 0x0000006000017945 */ /* 0x000fe80003800000 */
[----:B------:R0:W-:Y:S01]  /*5ce0*/  @!P4 STG.E.U8 desc[UR44][R6.64+0x21], R99 ;  /* 0x000021630600c986 */ /* 0x0001e2000c10112c */
[----:B------:R-:W-:Y:S05]  /*5cf0*/  @P5 BRA `(.L_x_103) ;  /* 0x00000000000c5947 */ /* 0x000fea0003800000 */
[----:B--2---:R-:W2:Y:S02]  /*5d00*/  LDG.E.U8 R139, desc[UR44][R12.64+0x28] ;  /* 0x0000282c0c8b7981 */ /* 0x004ea4000c1e1100 */
[----:B--2---:R-:W-:-:S05]  /*5d10*/  PRMT R3, R139, 0x8880, RZ ;  /* 0x000088808b037816 */ /* 0x004fca00000000ff */
[----:B------:R-:W-:-:S07]  /*5d20*/  IMAD R3, R3, R138, RZ ;  /* 0x0000008a03037224 */ /* 0x000fce00078e02ff */
.L_x_103:
[----:B------:R-:W-:Y:S05]  /*5d30*/  BSYNC B1 ;  /* 0x0000000000017941 */ /* 0x000fea0003800000 */
.L_x_102:
        /* <DEDUP_REMOVED lines=9> */
.L_x_105:
[----:B------:R-:W-:Y:S05]  /*5dd0*/  BSYNC B1 ;  /* 0x0000000000017941 */ /* 0x000fea0003800000 */
.L_x_104:
[----:B------:R-:W-:Y:S01]  /*5de0*/  @!P4 IMAD R101, R101, R136, R3 ;  /* 0x000000886565c224 */ /* 0x000fe200078e0203 */
[----:B------:R-:W-:Y:S04]  /*5df0*/  BSSY B1, `(.L_x_106) ;  /* 0x0000006000017945 */ /* 0x000fe80003800000 */
[----:B------:R0:W-:Y:S01]  /*5e00*/  @!P4 STG.E.U8 desc[UR44][R4.64+0x29], R101 ;  /* 0x000029650400c986 */ /* 0x0001e2000c10112c */
[----:B------:R-:W-:Y:S05]  /*5e10*/  @P5 BRA `(.L_x_107) ;  /* 0x00000000000c5947 */ /* 0x000fea0003800000 */
[----:B--2---:R-:W2:Y:S02]  /*5e20*/  LDG.E.U8 R139, desc[UR44][R14.64+0x28] ;  /* 0x0000282c0e8b7981 */ /* 0x004ea4000c1e1100 */
[----:B--2---:R-:W-:-:S05]  /*5e30*/  PRMT R3, R139, 0x8880, RZ ;  /* 0x000088808b037816 */ /* 0x004fca00000000ff */
[----:B------:R-:W-:-:S07]  /*5e40*/  IMAD R3, R3, R138, RZ ;  /* 0x0000008a03037224 */ /* 0x000fce00078e02ff */
.L_x_107:
[----:B------:R-:W-:Y:S05]  /*5e50*/  BSYNC B1 ;  /* 0x0000000000017941 */ /* 0x000fea0003800000 */
.L_x_106:
        /* <DEDUP_REMOVED lines=9> */
.L_x_109:
[----:B------:R-:W-:Y:S05]  /*5ef0*/  BSYNC B1 ;  /* 0x0000000000017941 */ /* 0x000fea0003800000 */
.L_x_108:
[----:B------:R-:W-:Y:S01]  /*5f00*/  @!P4 IMAD R103, R103, R136, R3 ;  /* 0x000000886767c224 */ /* 0x000fe200078e0203 */
[----:B------:R-:W-:Y:S04]  /*5f10*/  BSSY B1, `(.L_x_110) ;  /* 0x0000006000017945 */ /* 0x000fe80003800000 */
[----:B------:R0:W-:Y:S01]  /*5f20*/  @!P4 STG.E.U8 desc[UR44][R6.64+0x29], R103 ;  /* 0x000029670600c986 */ /* 0x0001e2000c10112c */
[----:B------:R-:W-:Y:S05]  /*5f30*/  @P5 BRA `(.L_x_111) ;  /* 0x00000000000c5947 */ /* 0x000fea0003800000 */
[----:B--2---:R-:W2:Y:S02]  /*5f40*/  LDG.E.U8 R139, desc[UR44][R20.64+0x20] ;  /* 0x0000202c148b7981 */ /* 0x004ea4000c1e1100 */
[----:B--2---:R-:W-:-:S05]  /*5f50*/  PRMT R3, R139, 0x8880, RZ ;  /* 0x000088808b037816 */ /* 0x004fca00000000ff */
[----:B------:R-:W-:-:S07]  /*5f60*/  IMAD R3, R3, R138, RZ ;  /* 0x0000008a03037224 */ /* 0x000fce00078e02ff */
.L_x_111:
[----:B------:R-:W-:Y:S05]  /*5f70*/  BSYNC B1 ;  /* 0x0000000000017941 */ /* 0x000fea0003800000 */
.L_x_110:
        /* <DEDUP_REMOVED lines=9> */
.L_x_113:
[----:B------:R-:W-:Y:S05]  /*6010*/  BSYNC B1 ;  /* 0x0000000000017941 */ /* 0x000fea0003800000 */
.L_x_112:
[----:B------:R-:W-:Y:S01]  /*6020*/  @!P4 IMAD R89, R89, R136, R3 ;  /* 0x000000885959c224 */ /* 0x000fe200078e0203 */
[----:B------:R-:W-:Y:S04]  /*6030*/  BSSY B1, `(.L_x_114) ;  /* 0x0000006000017945 */ /* 0x000fe80003800000 */
[----:B------:R0:W-:Y:S01]  /*6040*/  @!P4 STG.E.U8 desc[UR44][R10.64+0x21], R89 ;  /* 0x000021590a00c986 */ /* 0x0001e2000c10112c */
[----:B------:R-:W-:Y:S05]  /*6050*/  @P5 BRA `(.L_x_115) ;  /* 0x00000000000c5947 */ /* 0x000fea0003800000 */
[----:B--2---:R-:W2:Y:S02]  /*6060*/  LDG.E.U8 R139, desc[UR44][R128.64+0x20] ;  /* 0x0000202c808b7981 */ /* 0x004ea4000c1e1100 */
[----:B--2---:R-:W-:-:S05]  /*6070*/  PRMT R3, R139, 0x8880, RZ ;  /* 0x000088808b037816 */ /* 0x004fca00000000ff */
[----:B------:R-:W-:-:S07]  /*6080*/  IMAD R3, R3, R138, RZ ;  /* 0x0000008a03037224 */ /* 0x000fce00078e02ff */
.L_x_115:
[----:B------:R-:W-:Y:S05]  /*6090*/  BSYNC B1 ;  /* 0x0000000000017941 */ /* 0x000fea0003800000 */
.L_x_114:
        /* <DEDUP_REMOVED lines=9> */
.L_x_117:
[----:B------:R-:W-:Y:S05]  /*6130*/  BSYNC B1 ;  /* 0x0000000000017941 */ /* 0x000fea0003800000 */
.L_x_116:
[----:B------:R-:W-:Y:S01]  /*6140*/  @!P4 IMAD R91, R91, R136, R3 ;  /* 0x000000885b5bc224 */ /* 0x000fe200078e0203 */
[----:B------:R-:W-:Y:S04]  /*6150*/  BSSY B1, `(.L_x_118) ;  /* 0x0000006000017945 */ /* 0x000fe80003800000 */
[----:B------:R0:W-:Y:S01]  /*6160*/  @!P4 STG.E.U8 desc[UR44][R8.64+0x21], R91 ;  /* 0x0000215b0800c986 */ /* 0x0001e2000c10112c */
[----:B------:R-:W-:Y:S05]  /*6170*/  @P5 BRA `(.L_x_119) ;  /* 0x00000000000c5947 */ /* 0x000fea0003800000 */
[----:B--2---:R-:W2:Y:S02]  /*6180*/  LDG.E.U8 R139, desc[UR44][R20.64+0x28] ;  /* 0x0000282c148b7981 */ /* 0x004ea4000c1e1100 */
[----:B--2---:R-:W-:-:S05]  /*6190*/  PRMT R3, R139, 0x8880, RZ ;  /* 0x000088808b037816 */ /* 0x004fca00000000ff */
[----:B------:R-:W-:-:S07]  /*61a0*/  IMAD R3, R3, R138, RZ ;  /* 0x0000008a03037224 */ /* 0x000fce00078e02ff */
.L_x_119:
[----:B------:R-:W-:Y:S05]  /*61b0*/  BSYNC B1 ;  /* 0x0000000000017941 */ /* 0x000fea0003800000 */
.L_x_118:
        /* <DEDUP_REMOVED lines=9> */
.L_x_121:
[----:B------:R-:W-:Y:S05]  /*6250*/  BSYNC B1 ;  /* 0x0000000000017941 */ /* 0x000fea0003800000 */
.L_x_120:
[----:B------:R-:W-:Y:S01]  /*6260*/  @!P4 IMAD R93, R93, R136, R3 ;  /* 0x000000885d5dc224 */ /* 0x000fe200078e0203 */
[----:B------:R-:W-:Y:S04]  /*6270*/  BSSY B1, `(.L_x_122) ;  /* 0x0000006000017945 */ /* 0x000fe80003800000 */
[----:B------:R0:W-:Y:S01]  /*6280*/  @!P4 STG.E.U8 desc[UR44][R10.64+0x29], R93 ;  /* 0x0000295d0a00c986 */ /* 0x0001e2000c10112c */
[----:B------:R-:W-:Y:S05]  /*6290*/  @P5 BRA `(.L_x_123) ;  /* 0x00000000000c5947 */ /* 0x000fea0003800000 */
[----:B--2---:R-:W2:Y:S02]  /*62a0*/  LDG.E.U8 R139, desc[UR44][R128.64+0x28] ;  /* 0x0000282c808b7981 */ /* 0x004ea4000c1e1100 */
[----:B--2---:R-:W-:-:S05]  /*62b0*/  PRMT R3, R139, 0x8880, RZ ;  /* 0x000088808b037816 */ /* 0x004fca00000000ff */
[----:B------:R-:W-:-:S07]  /*62c0*/  IMAD R3, R3, R138, RZ ;  /* 0x0000008a03037224 */ /* 0x000fce00078e02ff */
.L_x_123:
[----:B------:R-:W-:Y:S05]  /*62d0*/  BSYNC B1 ;  /* 0x0000000000017941 */ /* 0x000fea0003800000 */
.L_x_122:
        /* <DEDUP_REMOVED lines=9> */
.L_x_125:
[----:B------:R-:W-:Y:S05]  /*6370*/  BSYNC B1 ;  /* 0x0000000000017941 */ /* 0x000fea0003800000 */
.L_x_124:
[----:B------:R-:W-:Y:S01]  /*6380*/  @!P4 IMAD R95, R95, R136, R3 ;  /* 0x000000885f5fc224 */ /* 0x000fe200078e0203 */
[----:B------:R-:W-:Y:S04]  /*6390*/  BSSY B1, `(.L_x_126) ;  /* 0x0000006000017945 */ /* 0x000fe80003800000 */
[----:B------:R0:W-:Y:S01]  /*63a0*/  @!P4 STG.E.U8 desc[UR44][R8.64+0x29], R95 ;  /* 0x0000295f0800c986 */ /* 0x0001e2000c10112c */
[----:B------:R-:W-:Y:S05]  /*63b0*/  @P5 BRA `(.L_x_127) ;  /* 0x00000000000c5947 */ /* 0x000fea0003800000 */
[----:B--2---:R-:W2:Y:S02]  /*63c0*/  LDG.E.U8 R139, desc[UR44][R12.64+0x30] ;  /* 0x0000302c0c8b7981 */ /* 0x004ea4000c1e1100 */
[----:B--2---:R-:W-:-:S05]  /*63d0*/  PRMT R3, R139, 0x8880, RZ ;  /* 0x000088808b037816 */ /* 0x004fca00000000ff */
[----:B------:R-:W-:-:S07]  /*63e0*/  IMAD R3, R3, R138, RZ ;  /* 0x0000008a03037224 */ /* 0x000fce00078e02ff */
.L_x_127:
[----:B------:R-:W-:Y:S05]  /*63f0*/  BSYNC B1 ;  /* 0x0000000000017941 */ /* 0x000fea0003800000 */
.L_x_126:
        /* <DEDUP_REMOVED lines=9> */
.L_x_129:
[----:B------:R-:W-:Y:S05]  /*6490*/  BSYNC B1 ;  /* 0x0000000000017941 */ /* 0x000fea0003800000 */
.L_x_128:
[----:B------:R-:W-:Y:S01]  /*64a0*/  @!P4 IMAD R81, R81, R136, R3 ;  /* 0x000000885151c224 */ /* 0x000fe200078e0203 */
[----:B------:R-:W-:Y:S04]  /*64b0*/  BSSY B1, `(.L_x_130) ;  /* 0x0000006000017945 */ /* 0x000fe80003800000 */
[----:B------:R0:W-:Y:S01]  /*64c0*/  @!P4 STG.E.U8 desc[UR44][R4.64+0x31], R81 ;  /* 0x000031510400c986 */ /* 0x0001e2000c10112c */
[----:B------:R-:W-:Y:S05]  /*64d0*/  @P5 BRA `(.L_x_131) ;  /* 0x00000000000c5947 */ /* 0x000fea0003800000 */
[----:B--2---:R-:W2:Y:S02]  /*64e0*/  LDG.E.U8 R139, desc[UR44][R14.64+0x30] ;  /* 0x0000302c0e8b7981 */ /* 0x004ea4000c1e1100 */
[----:B--2---:R-:W-:-:S05]  /*64f0*/  PRMT R3, R139, 0x8880, RZ ;  /* 0x000088808b037816 */ /* 0x004fca00000000ff */
[----:B------:R-:W-:-:S07]  /*6500*/  IMAD R3, R3, R138, RZ ;  /* 0x0000008a03037224 */ /* 0x000fce00078e02ff */
.L_x_131:
[----:B------:R-:W-:Y:S05]  /*6510*/  BSYNC B1 ;  /* 0x0000000000017941 */ /* 0x000fea0003800000 */
.L_x_130:
        /* <DEDUP_REMOVED lines=9> */
.L_x_133:
[----:B------:R-:W-:Y:S05]  /*65b0*/  BSYNC B1 ;  /* 0x0000000000017941 */ /* 0x000fea0003800000 */
.L_x_132:
[----:B------:R-:W-:Y:S01]  /*65c0*/  @!P4 IMAD R83, R83, R136, R3 ;  /* 0x000000885353c224 */ /* 0x000fe200078e0203 */
[----:B------:R-:W-:Y:S04]  /*65d0*/  BSSY B1, `(.L_x_134) ;  /* 0x0000006000017945 */ /* 0x000fe80003800000 */
[----:B------:R0:W-:Y:S01]  /*65e0*/  @!P4 STG.E.U8 desc[UR44][R6.64+0x31], R83 ;  /* 0x000031530600c986 */ /* 0x0001e2000c10112c */
[----:B------:R-:W-:Y:S05]  /*65f0*/  @P5 BRA `(.L_x_135) ;  /* 0x00000000000c5947 */ /* 0x000fea0003800000 */
[----:B--2---:R-:W2:Y:S02]  /*6600*/  LDG.E.U8 R139, desc[UR44][R12.64+0x38] ;  /* 0x0000382c0c8b7981 */ /* 0x004ea4000c1e1100 */
[----:B--2---:R-:W-:-:S05]  /*6610*/  PRMT R3, R139, 0x8880, RZ ;  /* 0x000088808b037816 */ /* 0x004fca00000000ff */
[----:B------:R-:W-:-:S07]  /*6620*/  IMAD R3, R3, R138, RZ ;  /* 0x0000008a03037224 */ /* 0x000fce00078e02ff */
.L_x_135:
[----:B------:R-:W-:Y:S05]  /*6630*/  BSYNC B1 ;  /* 0x0000000000017941 */ /* 0x000fea0003800000 */
.L_x_134:
        /* <DEDUP_REMOVED lines=9> */
.L_x_137:
[----:B------:R-:W-:Y:S05]  /*66d0*/  BSYNC B1 ;  /* 0x0000000000017941 */ /* 0x000fea0003800000 */
.L_x_136:
[----:B------:R-:W-:Y:S01]  /*66e0*/  @!P4 IMAD R85, R85, R136, R3 ;  /* 0x000000885555c224 */ /* 0x000fe200078e0203 */
[----:B------:R-:W-:Y:S04]  /*66f0*/  BSSY B1, `(.L_x_138) ;  /* 0x0000006000017945 */ /* 0x000fe80003800000 */
[----:B------:R0:W-:Y:S01]  /*6700*/  @!P4 STG.E.U8 desc[UR44][R4.64+0x39], R85 ;  /* 0x000039550400c986 */ /* 0x0001e2000c10112c */
[----:B------:R-:W-:Y:S05]  /*6710*/  @P5 BRA `(.L_x_139) ;  /* 0x00000000000c5947 */ /* 0x000fea0003800000 */
[----:B--2---:R-:W2:Y:S02]  /*6720*/  LDG.E.U8 R139, desc[UR44][R14.64+0x38] ;  /* 0x0000382c0e8b7981 */ /* 0x004ea4000c1e1100 */
[----:B--2---:R-:W-:-:S05]  /*6730*/  PRMT R3, R139, 0x8880, RZ ;  /* 0x000088808b037816 */ /* 0x004fca00000000ff */
[----:B------:R-:W-:-:S07]  /*6740*/  IMAD R3, R3, R138, RZ ;  /* 0x0000008a03037224 */ /* 0x000fce00078e02ff */
.L_x_139:
[----:B------:R-:W-:Y:S05]  /*6750*/  BSYNC B1 ;  /* 0x0000000000017941 */ /* 0x000fea0003800000 */
.L_x_138:
        /* <DEDUP_REMOVED lines=9> */
.L_x_141:
[----:B------:R-:W-:Y:S05]  /*67f0*/  BSYNC B1 ;  /* 0x0000000000017941 */ /* 0x000fea0003800000 */
.L_x_140:
[----:B------:R-:W-:Y:S01]  /*6800*/  @!P4 IMAD R87, R87, R136, R3 ;  /* 0x000000885757c224 */ /* 0x000fe200078e0203 */
[----:B------:R-:W-:Y:S04]  /*6810*/  BSSY B1, `(.L_x_142) ;  /* 0x0000006000017945 */ /* 0x000fe80003800000 */
[----:B------:R0:W-:Y:S01]  /*6820*/  @!P4 STG.E.U8 desc[UR44][R6.64+0x39], R87 ;  /* 0x000039570600c986 */ /* 0x0001e2000c10112c */
[----:B------:R-:W-:Y:S05]  /*6830*/  @P5 BRA `(.L_x_143) ;  /* 0x00000000000c5947 */ /* 0x000fea0003800000 */
[----:B--2---:R-:W2:Y:S02]  /*6840*/  LDG.E.U8 R139, desc[UR44][R20.64+0x30] ;  /* 0x0000302c148b7981 */ /* 0x004ea4000c1e1100 */
[----:B--2---:R-:W-:-:S05]  /*6850*/  PRMT R3, R139, 0x8880, RZ ;  /* 0x000088808b037816 */ /* 0x004fca00000000ff */
[----:B------:R-:W-:-:S07]  /*6860*/  IMAD R3, R3, R138, RZ ;  /* 0x0000008a03037224 */ /* 0x000fce00078e02ff */
.L_x_143:
[----:B------:R-:W-:Y:S05]  /*6870*/  BSYNC B1 ;  /* 0x0000000000017941 */ /* 0x000fea0003800000 */
.L_x_142:
        /* <DEDUP_REMOVED lines=9> */
.L_x_145:
[----:B------:R-:W-:Y:S05]  /*6910*/  BSYNC B1 ;  /* 0x0000000000017941 */ /* 0x000fea0003800000 */
.L_x_144:
[----:B------:R-:W-:Y:S01]  /*6920*/  @!P4 IMAD R73, R73, R136, R3 ;  /* 0x000000884949c224 */ /* 0x000fe200078e0203 */
[----:B------:R-:W-:Y:S04]  /*6930*/  BSSY B1, `(.L_x_146) ;  /* 0x0000006000017945 */ /* 0x000fe80003800000 */
[----:B------:R0:W-:Y:S01]  /*6940*/  @!P4 STG.E.U8 desc[UR44][R10.64+0x31], R73 ;  /* 0x000031490a00c986 */ /* 0x0001e2000c10112c */
[----:B------:R-:W-:Y:S05]  /*6950*/  @P5 BRA `(.L_x_147) ;  /* 0x00000000000c5947 */ /* 0x000fea0003800000 */
[----:B--2---:R-:W2:Y:S02]  /*6960*/  LDG.E.U8 R139, desc[UR44][R128.64+0x30] ;  /* 0x0000302c808b7981 */ /* 0x004ea4000c1e1100 */
[----:B--2---:R-:W-:-:S05]  /*6970*/  PRMT R3, R139, 0x8880, RZ ;  /* 0x000088808b037816 */ /* 0x004fca00000000ff */
[----:B------:R-:W-:-:S07]  /*6980*/  IMAD R3, R3, R138, RZ ;  /* 0x0000008a03037224 */ /* 0x000fce00078e02ff */
.L_x_147:
[----:B------:R-:W-:Y:S05]  /*6990*/  BSYNC B1 ;  /* 0x0000000000017941 */ /* 0x000fea0003800000 */
.L_x_146:
        /* <DEDUP_REMOVED lines=9> */
.L_x_149:
[----:B------:R-:W-:Y:S05]  /*6a30*/  BSYNC B1 ;  /* 0x0000000000017941 */ /* 0x000fea0003800000 */
.L_x_148:
[----:B------:R-:W-:Y:S01]  /*6a40*/  @!P4 IMAD R75, R75, R136, R3 ;  /* 0x000000884b4bc224 */ /* 0x000fe200078e0203 */
[----:B------:R-:W-:Y:S04]  /*6a50*/  BSSY B1, `(.L_x_150) ;  /* 0x0000006000017945 */ /* 0x000fe80003800000 */
[----:B------:R0:W-:Y:S01]  /*6a60*/  @!P4 STG.E.U8 desc[UR44][R8.64+0x31], R75 ;  /* 0x0000314b0800c986 */ /* 0x0001e2000c10112c */
[----:B------:R-:W-:Y:S05]  /*6a70*/  @P5 BRA `(.L_x_151) ;  /* 0x00000000000c5947 */ /* 0x000fea0003800000 */
[----:B--2---:R-:W2:Y:S02]  /*6a80*/  LDG.E.U8 R139, desc[UR44][R20.64+0x38] ;  /* 0x0000382c148b7981 */ /* 0x004ea4000c1e1100 */
[----:B--2---:R-:W-:-:S05]  /*6a90*/  PRMT R3, R139, 0x8880, RZ ;  /* 0x000088808b037816 */ /* 0x004fca00000000ff */
[----:B------:R-:W-:-:S07]  /*6aa0*/  IMAD R3, R3, R138, RZ ;  /* 0x0000008a03037224 */ /* 0x000fce00078e02ff */
.L_x_151:
[----:B------:R-:W-:Y:S05]  /*6ab0*/  BSYNC B1 ;  /* 0x0000000000017941 */ /* 0x000fea0003800000 */
.L_x_150:
        /* <DEDUP_REMOVED lines=9> */
.L_x_153:
[----:B------:R-:W-:Y:S05]  /*6b50*/  BSYNC B1 ;  /* 0x0000000000017941 */ /* 0x000fea0003800000 */
.L_x_152:
[----:B------:R-:W-:Y:S01]  /*6b60*/  @!P4 IMAD R77, R77, R136, R3 ;  /* 0x000000884d4dc224 */ /* 0x000fe200078e0203 */
[----:B------:R-:W-:Y:S04]  /*6b70*/  BSSY B1, `(.L_x_154) ;  /* 0x0000006000017945 */ /* 0x000fe80003800000 */
[----:B------:R0:W-:Y:S01]  /*6b80*/  @!P4 STG.E.U8 desc[UR44][R10.64+0x39], R77 ;  /* 0x0000394d0a00c986 */ /* 0x0001e2000c10112c */
[----:B------:R-:W-:Y:S05]  /*6b90*/  @P5 BRA `(.L_x_155) ;  /* 0x00000000000c5947 */ /* 0x000fea0003800000 */
[----:B--2---:R-:W2:Y:S02]  /*6ba0*/  LDG.E.U8 R139, desc[UR44][R128.64+0x38] ;  /* 0x0000382c808b7981 */ /* 0x004ea4000c1e1100 */
[----:B--2---:R-:W-:-:S05]  /*6bb0*/  PRMT R3, R139, 0x8880, RZ ;  /* 0x000088808b037816 */ /* 0x004fca00000000ff */
[----:B------:R-:W-:-:S07]  /*6bc0*/  IMAD R3, R3, R138, RZ ;  /* 0x0000008a03037224 */ /* 0x000fce00078e02ff */
.L_x_155:
[----:B------:R-:W-:Y:S05]  /*6bd0*/  BSYNC B1 ;  /* 0x0000000000017941 */ /* 0x000fea0003800000 */
.L_x_154:
        /* <DEDUP_REMOVED lines=9> */
.L_x_157:
[----:B------:R-:W-:Y:S05]  /*6c70*/  BSYNC B1 ;  /* 0x0000000000017941 */ /* 0x000fea0003800000 */
.L_x_156:
[----:B------:R-:W-:Y:S01]  /*6c80*/  @!P4 IMAD R79, R79, R136, R3 ;  /* 0x000000884f4fc224 */ /* 0x000fe200078e0203 */
[----:B------:R-:W-:Y:S04]  /*6c90*/  BSSY B1, `(.L_x_158) ;  /* 0x0000006000017945 */ /* 0x000fe80003800000 */
[----:B------:R0:W-:Y:S01]  /*6ca0*/  @!P4 STG.E.U8 desc[UR44][R8.64+0x39], R79 ;  /* 0x0000394f0800c986 */ /* 0x0001e2000c10112c */
[----:B------:R-:W-:Y:S05]  /*6cb0*/  @P5 BRA `(.L_x_159) ;  /* 0x00000000000c5947 */ /* 0x000fea0003800000 */
[----:B--2---:R-:W2:Y:S02]  /*6cc0*/  LDG.E.U8 R139, desc[UR44][R12.64+0x40] ;  /* 0x0000402c0c8b7981 */ /* 0x004ea4000c1e1100 */
[----:B--2---:R-:W-:-:S05]  /*6cd0*/  PRMT R3, R139, 0x8880, RZ ;  /* 0x000088808b037816 */ /* 0x004fca00000000ff */
[----:B------:R-:W-:-:S07]  /*6ce0*/  IMAD R3, R3, R138, RZ ;  /* 0x0000008a03037224 */ /* 0x000fce00078e02ff */
.L_x_159:
[----:B------:R-:W-:Y:S05]  /*6cf0*/  BSYNC B1 ;  /* 0x0000000000017941 */ /* 0x000fea0003800000 */
.L_x_158:
        /* <DEDUP_REMOVED lines=9> */
.L_x_161:
[----:B------:R-:W-:Y:S05]  /*6d90*/  BSYNC B1 ;  /* 0x0000000000017941 */ /* 0x000fea0003800000 */
.L_x_160:
[----:B------:R-:W-:Y:S01]  /*6da0*/  @!P4 IMAD R65, R65, R136, R3 ;  /* 0x000000884141c224 */ /* 0x000fe200078e0203 */
[----:B------:R-:W-:Y:S04]  /*6db0*/  BSSY B1, `(.L_x_162) ;  /* 0x0000006000017945 */ /* 0x000fe80003800000 */
[----:B------:R0:W-:Y:S01]  /*6dc0*/  @!P4 STG.E.U8 desc[UR44][R4.64+0x41], R65 ;  /* 0x000041410400c986 */ /* 0x0001e2000c10112c */
[----:B------:R-:W-:Y:S05]  /*6dd0*/  @P5 BRA `(.L_x_163) ;  /* 0x00000000000c5947 */ /* 0x000fea0003800000 */
[----:B--2---:R-:W2:Y:S02]  /*6de0*/  LDG.E.U8 R139, desc[UR44][R14.64+0x40] ;  /* 0x0000402c0e8b7981 */ /* 0x004ea4000c1e1100 */
[----:B--2---:R-:W-:-:S05]  /*6df0*/  PRMT R3, R139, 0x8880, RZ ;  /* 0x000088808b037816 */ /* 0x004fca00000000ff */
[----:B------:R-:W-:-:S07]  /*6e00*/  IMAD R3, R3, R138, RZ ;  /* 0x0000008a03037224 */ /* 0x000fce00078e02ff */
.L_x_163:
[----:B------:R-:W-:Y:S05]  /*6e10*/  BSYNC B1 ;  /* 0x0000000000017941 */ /* 0x000fea0003800000 */
.L_x_162:
        /* <DEDUP_REMOVED lines=9> */
.L_x_165:
[----:B------:R-:W-:Y:S05]  /*6eb0*/  BSYNC B1 ;  /* 0x0000000000017941 */ /* 0x000fea0003800000 */
.L_x_164:
[----:B------:R-:W-:Y:S01]  /*6ec0*/  @!P4 IMAD R67, R67, R136, R3 ;  /* 0x000000884343c224 */ /* 0x000fe200078e0203 */
[----:B------:R-:W-:Y:S04]  /*6ed0*/  BSSY B1, `(.L_x_166) ;  /* 0x0000006000017945 */ /* 0x000fe80003800000 */
[----:B------:R0:W-:Y:S01]  /*6ee0*/  @!P4 STG.E.U8 desc[UR44][R6.64+0x41], R67 ;  /* 0x000041430600c986 */ /* 0x0001e2000c10112c */
[----:B------:R-:W-:Y:S05]  /*6ef0*/  @P5 BRA `(.L_x_167) ;  /* 0x00000000000c5947 */ /* 0x000fea0003800000 */
[----:B--2---:R-:W2:Y:S02]  /*6f00*/  LDG.E.U8 R139, desc[UR44][R12.64+0x48] ;  /* 0x0000482c0c8b7981 */ /* 0x004ea4000c1e1100 */
[----:B--2---:R-:W-:-:S05]  /*6f10*/  PRMT R3, R139, 0x8880, RZ ;  /* 0x000088808b037816 */ /* 0x004fca00000000ff */
[----:B------:R-:W-:-:S07]  /*6f20*/  IMAD R3, R3, R138, RZ ;  /* 0x0000008a03037224 */ /* 0x000fce00078e02ff */
.L_x_167:
[----:B------:R-:W-:Y:S05]  /*6f30*/  BSYNC B1 ;  /* 0x0000000000017941 */ /* 0x000fea0003800000 */
.L_x_166:
        /* <DEDUP_REMOVED lines=9> */
.L_x_169:
[----:B------:R-:W-:Y:S05]  /*6fd0*/  BSYNC B1 ;  /* 0x0000000000017941 */ /* 0x000fea0003800000 */
.L_x_168:
[----:B------:R-:W-:Y:S01]  /*6fe0*/  @!P4 IMAD R69, R69, R136, R3 ;  /* 0x000000884545c224 */ /* 0x000fe200078e0203 */
[----:B------:R-:W-:Y:S04]  /*6ff0*/  BSSY B1, `(.L_x_170) ;  /* 0x0000006000017945 */ /* 0x000fe80003800000 */
[----:B------:R0:W-:Y:S01]  /*7000*/  @!P4 STG.E.U8 desc[UR44][R4.64+0x49], R69 ;  /* 0x000049450400c986 */ /* 0x0001e2000c10112c */
[----:B------:R-:W-:Y:S05]  /*7010*/  @P5 BRA `(.L_x_171) ;  /* 0x00000000000c5947 */ /* 0x000fea0003800000 */
[----:B--2---:R-:W2:Y:S02]  /*7020*/  LDG.E.U8 R139, desc[UR44][R14.64+0x48] ;  /* 0x0000482c0e8b7981 */ /* 0x004ea4000c1e1100 */
[----:B--2---:R-:W-:-:S05]  /*7030*/  PRMT R3, R139, 0x8880, RZ ;  /* 0x000088808b037816 */ /* 0x004fca00000000ff */
[----:B------:R-:W-:-:S07]  /*7040*/  IMAD R3, R3, R138, RZ ;  /* 0x0000008a03037224 */ /* 0x000fce00078e02ff */
.L_x_171:
[----:B------:R-:W-:Y:S05]  /*7050*/  BSYNC B1 ;  /* 0x0000000000017941 */ /* 0x000fea0003800000 */
.L_x_170:
        /* <DEDUP_REMOVED lines=9> */
.L_x_173:
[----:B------:R-:W-:Y:S05]  /*70f0*/  BSYNC B1 ;  /* 0x0000000000017941 */ /* 0x000fea0003800000 */
.L_x_172:
[----:B------:R-:W-:Y:S01]  /*7100*/  @!P4 IMAD R71, R71, R136, R3 ;  /* 0x000000884747c224 */ /* 0x000fe200078e0203 */
[----:B------:R-:W-:Y:S04]  /*7110*/  BSSY B1, `(.L_x_174) ;  /* 0x0000006000017945 */ /* 0x000fe80003800000 */
[----:B------:R0:W-:Y:S01]  /*7120*/  @!P4 STG.E.U8 desc[UR44][R6.64+0x49], R71 ;  /* 0x000049470600c986 */ /* 0x0001e2000c10112c */
[----:B------:R-:W-:Y:S05]  /*7130*/  @P5 BRA `(.L_x_175) ;  /* 0x00000000000c5947 */ /* 0x000fea0003800000 */
[----:B--2---:R-:W2:Y:S02]  /*7140*/  LDG.E.U8 R139, desc[UR44][R20.64+0x40] ;  /* 0x0000402c148b7981 */ /* 0x004ea4000c1e1100 */
[----:B--2---:R-:W-:-:S05]  /*7150*/  PRMT R3, R139, 0x8880, RZ ;  /* 0x000088808b037816 */ /* 0x004fca00000000ff */
[----:B------:R-:W-:-:S07]  /*7160*/  IMAD R3, R3, R138, RZ ;  /* 0x0000008a03037224 */ /* 0x000fce00078e02ff */
.L_x_175:
[----:B------:R-:W-:Y:S05]  /*7170*/  BSYNC B1 ;  /* 0x0000000000017941 */ /* 0x000fea0003800000 */
.L_x_174:
        /* <DEDUP_REMOVED lines=9> */
.L_x_177:
[----:B------:R-:W-:Y:S05]  /*7210*/  BSYNC B1 ;  /* 0x0000000000017941 */ /* 0x000fea0003800000 */
.L_x_176:
[----:B------:R-:W-:Y:S01]  /*7220*/  @!P4 IMAD R57, R57, R136, R3 ;  /* 0x000000883939c224 */ /* 0x000fe200078e0203 */
[----:B------:R-:W-:Y:S04]  /*7230*/  BSSY B1, `(.L_x_178) ;  /* 0x0000006000017945 */ /* 0x000fe80003800000 */
[----:B------:R0:W-:Y:S01]  /*7240*/  @!P4 STG.E.U8 desc[UR44][R10.64+0x41], R57 ;  /* 0x000041390a00c986 */ /* 0x0001e2000c10112c */
[----:B------:R-:W-:Y:S05]  /*7250*/  @P5 BRA `(.L_x_179) ;  /* 0x00000000000c5947 */ /* 0x000fea0003800000 */
[----:B--2---:R-:W2:Y:S02]  /*7260*/  LDG.E.U8 R139, desc[UR44][R128.64+0x40] ;  /* 0x0000402c808b7981 */ /* 0x004ea4000c1e1100 */
[----:B--2---:R-:W-:-:S05]  /*7270*/  PRMT R3, R139, 0x8880, RZ ;  /* 0x000088808b037816 */ /* 0x004fca00000000ff */
[----:B------:R-:W-:-:S07]  /*7280*/  IMAD R3, R3, R138, RZ ;  /* 0x0000008a03037224 */ /* 0x000fce00078e02ff */
.L_x_179:
[----:B------:R-:W-:Y:S05]  /*7290*/  BSYNC B1 ;  /* 0x0000000000017941 */ /* 0x000fea0003800000 */
.L_x_178:
        /* <DEDUP_REMOVED lines=9> */
.L_x_181:
[----:B------:R-:W-:Y:S05]  /*7330*/  BSYNC B1 ;  /* 0x0000000000017941 */ /* 0x000fea0003800000 */
.L_x_180:
[----:B------:R-:W-:Y:S01]  /*7340*/  @!P4 IMAD R59, R59, R136, R3 ;  /* 0x000000883b3bc224 */ /* 0x000fe200078e0203 */
[----:B------:R-:W-:Y:S04]  /*7350*/  BSSY B1, `(.L_x_182) ;  /* 0x0000006000017945 */ /* 0x000fe80003800000 */
[----:B------:R0:W-:Y:S01]  /*7360*/  @!P4 STG.E.U8 desc[UR44][R8.64+0x41], R59 ;  /* 0x0000413b0800c986 */ /* 0x0001e2000c10112c */
[----:B------:R-:W-:Y:S05]  /*7370*/  @P5 BRA `(.L_x_183) ;  /* 0x00000000000c5947 */ /* 0x000fea0003800000 */
[----:B--2---:R-:W2:Y:S02]  /*7380*/  LDG.E.U8 R139, desc[UR44][R20.64+0x48] ;  /* 0x0000482c148b7981 */ /* 0x004ea4000c1e1100 */
[----:B--2---:R-:W-:-:S05]  /*7390*/  PRMT R3, R139, 0x8880, RZ ;  /* 0x000088808b037816 */ /* 0x004fca00000000ff */
[----:B------:R-:W-:-:S07]  /*73a0*/  IMAD R3, R3, R138, RZ ;  /* 0x0000008a03037224 */ /* 0x000fce00078e02ff */
.L_x_183:
[----:B------:R-:W-:Y:S05]  /*73b0*/  BSYNC B1 ;  /* 0x0000000000017941 */ /* 0x000fea0003800000 */
.L_x_182:
        /* <DEDUP_REMOVED lines=9> */
.L_x_185:
[----:B------:R-:W-:Y:S05]  /*7450*/  BSYNC B1 ;  /* 0x0000000000017941 */ /* 0x000fea0003800000 */
.L_x_184:
[----:B------:R-:W-:Y:S01]  /*7460*/  @!P4 IMAD R61, R61, R136, R3 ;  /* 0x000000883d3dc224 */ /* 0x000fe200078e0203 */
[----:B------:R-:W-:Y:S04]  /*7470*/  BSSY B1, `(.L_x_186) ;  /* 0x0000006000017945 */ /* 0x000fe80003800000 */
[----:B------:R0:W-:Y:S01]  /*7480*/  @!P4 STG.E.U8 desc[UR44][R10.64+0x49], R61 ;  /* 0x0000493d0a00c986 */ /* 0x0001e2000c10112c */
[----:B------:R-:W-:Y:S05]  /*7490*/  @P5 BRA `(.L_x_187) ;  /* 0x00000000000c5947 */ /* 0x000fea0003800000 */
[----:B--2---:R-:W2:Y:S02]  /*74a0*/  LDG.E.U8 R139, desc[UR44][R128.64+0x48] ;  /* 0x0000482c808b7981 */ /* 0x004ea4000c1e1100 */
[----:B--2---:R-:W-:-:S05]  /*74b0*/  PRMT R3, R139, 0x8880, RZ ;  /* 0x000088808b037816 */ /* 0x004fca00000000ff */
[----:B------:R-:W-:-:S07]  /*74c0*/  IMAD R3, R3, R138, RZ ;  /* 0x0000008a03037224 */ /* 0x000fce00078e02ff */
.L_x_187:
[----:B------:R-:W-:Y:S05]  /*74d0*/  BSYNC B1 ;  /* 0x0000000000017941 */ /* 0x000fea0003800000 */
.L_x_186:
        /* <DEDUP_REMOVED lines=9> */
.L_x_189:
[----:B------:R-:W-:Y:S05]  /*7570*/  BSYNC B1 ;  /* 0x0000000000017941 */ /* 0x000fea0003800000 */
.L_x_188:
[----:B------:R-:W-:Y:S01]  /*7580*/  @!P4 IMAD R63, R63, R136, R3 ;  /* 0x000000883f3fc224 */ /* 0x000fe200078e0203 */
[----:B------:R-:W-:Y:S04]  /*7590*/  BSSY B1, `(.L_x_190) ;  /* 0x0000006000017945 */ /* 0x000fe80003800000 */
[----:B------:R0:W-:Y:S01]  /*75a0*/  @!P4 STG.E.U8 desc[UR44][R8.64+0x49], R63 ;  /* 0x0000493f0800c986 */ /* 0x0001e2000c10112c */
[----:B------:R-:W-:Y:S05]  /*75b0*/  @P5 BRA `(.L_x_191) ;  /* 0x00000000000c5947 */ /* 0x000fea0003800000 */
[----:B--2---:R-:W2:Y:S02]  /*75c0*/  LDG.E.U8 R139, desc[UR44][R12.64+0x50] ;  /* 0x0000502c0c8b7981 */ /* 0x004ea4000c1e1100 */
[----:B--2---:R-:W-:-:S05]  /*75d0*/  PRMT R3, R139, 0x8880, RZ ;  /* 0x000088808b037816 */ /* 0x004fca00000000ff */
[----:B------:R-:W-:-:S07]  /*75e0*/  IMAD R3, R3, R138, RZ ;  /* 0x0000008a03037224 */ /* 0x000fce00078e02ff */
.L_x_191:
[----:B------:R-:W-:Y:S05]  /*75f0*/  BSYNC B1 ;  /* 0x0000000000017941 */ /* 0x000fea0003800000 */
.L_x_190:
        /* <DEDUP_REMOVED lines=9> */
.L_x_193:
[----:B------:R-:W-:Y:S05]  /*7690*/  BSYNC B1 ;  /* 0x0000000000017941 */ /* 0x000fea0003800000 */
.L_x_192:
[----:B------:R-:W-:Y:S01]  /*76a0*/  @!P4 IMAD R49, R49, R136, R3 ;  /* 0x000000883131c224 */ /* 0x000fe200078e0203 */
[----:B------:R-:W-:Y:S04]  /*76b0*/  BSSY B1, `(.L_x_194) ;  /* 0x0000006000017945 */ /* 0x000fe80003800000 */
[----:B------:R0:W-:Y:S01]  /*76c0*/  @!P4 STG.E.U8 desc[UR44][R4.64+0x51], R49 ;  /* 0x000051310400c986 */ /* 0x0001e2000c10112c */
[----:B------:R-:W-:Y:S05]  /*76d0*/  @P5 BRA `(.L_x_195) ;  /* 0x00000000000c5947 */ /* 0x000fea0003800000 */
[----:B--2---:R-:W2:Y:S02]  /*76e0*/  LDG.E.U8 R139, desc[UR44][R14.64+0x50] ;  /* 0x0000502c0e8b7981 */ /* 0x004ea4000c1e1100 */
[----:B--2---:R-:W-:-:S05]  /*76f0*/  PRMT R3, R139, 0x8880, RZ ;  /* 0x000088808b037816 */ /* 0x004fca00000000ff */
[----:B------:R-:W-:-:S07]  /*7700*/  IMAD R3, R3, R138, RZ ;  /* 0x0000008a03037224 */ /* 0x000fce00078e02ff */
.L_x_195:
[----:B------:R-:W-:Y:S05]  /*7710*/  BSYNC B1 ;  /* 0x0000000000017941 */ /* 0x000fea0003800000 */
.L_x_194:
        /* <DEDUP_REMOVED lines=9> */
.L_x_197:
[----:B------:R-:W-:Y:S05]  /*77b0*/  BSYNC B1 ;  /* 0x0000000000017941 */ /* 0x000fea0003800000 */
.L_x_196:
[----:B------:R-:W-:Y:S01]  /*77c0*/  @!P4 IMAD R51, R51, R136, R3 ;  /* 0x000000883333c224 */ /* 0x000fe200078e0203 */
[----:B------:R-:W-:Y:S04]  /*77d0*/  BSSY B1, `(.L_x_198) ;  /* 0x0000006000017945 */ /* 0x000fe80003800000 */
[----:B------:R0:W-:Y:S01]  /*77e0*/  @!P4 STG.E.U8 desc[UR44][R6.64+0x51], R51 ;  /* 0x000051330600c986 */ /* 0x0001e2000c10112c */
[----:B------:R-:W-:Y:S05]  /*77f0*/  @P5 BRA `(.L_x_199) ;  /* 0x00000000000c5947 */ /* 0x000fea0003800000 */
[----:B--2---:R-:W2:Y:S02]  /*7800*/  LDG.E.U8 R139, desc[UR44][R12.64+0x58] ;  /* 0x0000582c0c8b7981 */ /* 0x004ea4000c1e1100 */
[----:B--2---:R-:W-:-:S05]  /*7810*/  PRMT R3, R139, 0x8880, RZ ;  /* 0x000088808b037816 */ /* 0x004fca00000000ff */
[----:B------:R-:W-:-:S07]  /*7820*/  IMAD R3, R3, R138, RZ ;  /* 0x0000008a03037224 */ /* 0x000fce00078e02ff */
.L_x_199:
[----:B------:R-:W-:Y:S05]  /*7830*/  BSYNC B1 ;  /* 0x0000000000017941 */ /* 0x000fea0003800000 */
.L_x_198:
        /* <DEDUP_REMOVED lines=9> */
.L_x_201:
[----:B------:R-:W-:Y:S05]  /*78d0*/  BSYNC B1 ;  /* 0x0000000000017941 */ /* 0x000fea0003800000 */
.L_x_200:
[----:B------:R-:W-:Y:S01]  /*78e0*/  @!P4 IMAD R53, R53, R136, R3 ;  /* 0x000000883535c224 */ /* 0x000fe200078e0203 */
[----:B------:R-:W-:Y:S04]  /*78f0*/  BSSY B1, `(.L_x_202) ;  /* 0x0000006000017945 */ /* 0x000fe80003800000 */
[----:B------:R0:W-:Y:S01]  /*7900*/  @!P4 STG.E.U8 desc[UR44][R4.64+0x59], R53 ;  /* 0x000059350400c986 */ /* 0x0001e2000c10112c */
[----:B------:R-:W-:Y:S05]  /*7910*/  @P5 BRA `(.L_x_203) ;  /* 0x00000000000c5947 */ /* 0x000fea0003800000 */
[----:B--2---:R-:W2:Y:S02]  /*7920*/  LDG.E.U8 R139, desc[UR44][R14.64+0x58] ;  /* 0x0000582c0e8b7981 */ /* 0x004ea4000c1e1100 */
[----:B--2---:R-:W-:-:S05]  /*7930*/  PRMT R3, R139, 0x8880, RZ ;  /* 0x000088808b037816 */ /* 0x004fca00000000ff */
[----:B------:R-:W-:-:S07]  /*7940*/  IMAD R3, R3, R138, RZ ;  /* 0x0000008a03037224 */ /* 0x000fce00078e02ff */
.L_x_203:
[----:B------:R-:W-:Y:S05]  /*7950*/  BSYNC B1 ;  /* 0x0000000000017941 */ /* 0x000fea0003800000 */
.L_x_202:
        /* <DEDUP_REMOVED lines=9> */
.L_x_205:
[----:B------:R-:W-:Y:S05]  /*79f0*/  BSYNC B1 ;  /* 0x0000000000017941 */ /* 0x000fea0003800000 */
.L_x_204:
[----:B------:R-:W-:Y:S01]  /*7a00*/  @!P4 IMAD R55, R55, R136, R3 ;  /* 0x000000883737c224 */ /* 0x000fe200078e0203 */
[----:B------:R-:W-:Y:S04]  /*7a10*/  BSSY B1, `(.L_x_206) ;  /* 0x0000006000017945 */ /* 0x000fe80003800000 */
[----:B------:R0:W-:Y:S01]  /*7a20*/  @!P4 STG.E.U8 desc[UR44][R6.64+0x59], R55 ;  /* 0x000059370600c986 */ /* 0x0001e2000c10112c */
[----:B------:R-:W-:Y:S05]  /*7a30*/  @P5 BRA `(.L_x_207) ;  /* 0x00000000000c5947 */ /* 0x000fea0003800000 */
[----:B--2---:R-:W2:Y:S02]  /*7a40*/  LDG.E.U8 R139, desc[UR44][R20.64+0x50] ;  /* 0x0000502c148b7981 */ /* 0x004ea4000c1e1100 */
[----:B--2---:R-:W-:-:S05]  /*7a50*/  PRMT R3, R139, 0x8880, RZ ;  /* 0x000088808b037816 */ /* 0x004fca00000000ff */
[----:B------:R-:W-:-:S07]  /*7a60*/  IMAD R3, R3, R138, RZ ;  /* 0x0000008a03037224 */ /* 0x000fce00078e02ff */
.L_x_207:
[----:B------:R-:W-:Y:S05]  /*7a70*/  BSYNC B1 ;  /* 0x0000000000017941 */ /* 0x000fea0003800000 */
.L_x_206:
        /* <DEDUP_REMOVED lines=9> */
.L_x_209:
[----:B------:R-:W-:Y:S05]  /*7b10*/  BSYNC B1 ;  /* 0x0000000000017941 */ /* 0x000fea0003800000 */
.L_x_208:
[----:B------:R-:W-:Y:S01]  /*7b20*/  @!P4 IMAD R41, R41, R136, R3 ;  /* 0x000000882929c224 */ /* 0x000fe200078e0203 */
[----:B------:R-:W-:Y:S04]  /*7b30*/  BSSY B1, `(.L_x_210) ;  /* 0x0000006000017945 */ /* 0x000fe80003800000 */
[----:B------:R0:W-:Y:S01]  /*7b40*/  @!P4 STG.E.U8 desc[UR44][R10.64+0x51], R41 ;  /* 0x000051290a00c986 */ /* 0x0001e2000c10112c */
[----:B------:R-:W-:Y:S05]  /*7b50*/  @P5 BRA `(.L_x_211) ;  /* 0x00000000000c5947 */ /* 0x000fea0003800000 */
[----:B--2---:R-:W2:Y:S02]  /*7b60*/  LDG.E.U8 R139, desc[UR44][R128.64+0x50] ;  /* 0x0000502c808b7981 */ /* 0x004ea4000c1e1100 */
[----:B--2---:R-:W-:-:S05]  /*7b70*/  PRMT R3, R139, 0x8880, RZ ;  /* 0x000088808b037816 */ /* 0x004fca00000000ff */
[----:B------:R-:W-:-:S07]  /*7b80*/  IMAD R3, R3, R138, RZ ;  /* 0x0000008a03037224 */ /* 0x000fce00078e02ff */
.L_x_211:
[----:B------:R-:W-:Y:S05]  /*7b90*/  BSYNC B1 ;  /* 0x0000000000017941 */ /* 0x000fea0003800000 */
.L_x_210:
        /* <DEDUP_REMOVED lines=9> */
.L_x_213:
[----:B------:R-:W-:Y:S05]  /*7c30*/  BSYNC B1 ;  /* 0x0000000000017941 */ /* 0x000fea0003800000 */
.L_x_212:
[----:B------:R-:W-:Y:S01]  /*7c40*/  @!P4 IMAD R43, R43, R136, R3 ;  /* 0x000000882b2bc224 */ /* 0x000fe200078e0203 */
[----:B------:R-:W-:Y:S04]  /*7c50*/  BSSY B1, `(.L_x_214) ;  /* 0x0000006000017945 */ /* 0x000fe80003800000 */
[----:B------:R0:W-:Y:S01]  /*7c60*/  @!P4 STG.E.U8 desc[UR44][R8.64+0x51], R43 ;  /* 0x0000512b0800c986 */ /* 0x0001e2000c10112c */
[----:B------:R-:W-:Y:S05]  /*7c70*/  @P5 BRA `(.L_x_215) ;  /* 0x00000000000c5947 */ /* 0x000fea0003800000 */
[----:B--2---:R-:W2:Y:S02]  /*7c80*/  LDG.E.U8 R139, desc[UR44][R20.64+0x58] ;  /* 0x0000582c148b7981 */ /* 0x004ea4000c1e1100 */
[----:B--2---:R-:W-:-:S05]  /*7c90*/  PRMT R3, R139, 0x8880, RZ ;  /* 0x000088808b037816 */ /* 0x004fca00000000ff */
[----:B------:R-:W-:-:S07]  /*7ca0*/  IMAD R3, R3, R138, RZ ;  /* 0x0000008a03037224 */ /* 0x000fce00078e02ff */
.L_x_215:
[----:B------:R-:W-:Y:S05]  /*7cb0*/  BSYNC B1 ;  /* 0x0000000000017941 */ /* 0x000fea0003800000 */
.L_x_214:
        /* <DEDUP_REMOVED lines=9> */
.L_x_217:
[----:B------:R-:W-:Y:S05]  /*7d50*/  BSYNC B1 ;  /* 0x0000000000017941 */ /* 0x000fea0003800000 */
.L_x_216:
[----:B------:R-:W-:Y:S01]  /*7d60*/  @!P4 IMAD R45, R45, R136, R3 ;  /* 0x000000882d2dc224 */ /* 0x000fe200078e0203 */
[----:B------:R-:W-:Y:S04]  /*7d70*/  BSSY B1, `(.L_x_218) ;  /* 0x0000006000017945 */ /* 0x000fe80003800000 */
[----:B------:R0:W-:Y:S01]  /*7d80*/  @!P4 STG.E.U8 desc[UR44][R10.64+0x59], R45 ;  /* 0x0000592d0a00c986 */ /* 0x0001e2000c10112c */
[----:B------:R-:W-:Y:S05]  /*7d90*/  @P5 BRA `(.L_x_219) ;  /* 0x00000000000c5947 */ /* 0x000fea0003800000 */
[----:B--2---:R-:W2:Y:S02]  /*7da0*/  LDG.E.U8 R139, desc[UR44][R128.64+0x58] ;  /* 0x0000582c808b7981 */ /* 0x004ea4000c1e1100 */
[----:B--2---:R-:W-:-:S05]  /*7db0*/  PRMT R3, R139, 0x8880, RZ ;  /* 0x000088808b037816 */ /* 0x004fca00000000ff */
[----:B------:R-:W-:-:S07]  /*7dc0*/  IMAD R3, R3, R138, RZ ;  /* 0x0000008a03037224 */ /* 0x000fce00078e02ff */
.L_x_219:
[----:B------:R-:W-:Y:S05]  /*7dd0*/  BSYNC B1 ;  /* 0x0000000000017941 */ /* 0x000fea0003800000 */
.L_x_218:
        /* <DEDUP_REMOVED lines=9> */
.L_x_221:
[----:B------:R-:W-:Y:S05]  /*7e70*/  BSYNC B1 ;  /* 0x0000000000017941 */ /* 0x000fea0003800000 */
.L_x_220:
[----:B------:R-:W-:Y:S01]  /*7e80*/  @!P4 IMAD R47, R47, R136, R3 ;  /* 0x000000882f2fc224 */ /* 0x000fe200078e0203 */
[----:B------:R-:W-:Y:S04]  /*7e90*/  BSSY B1, `(.L_x_222) ;  /* 0x0000006000017945 */ /* 0x000fe80003800000 */
[----:B------:R0:W-:Y:S01]  /*7ea0*/  @!P4 STG.E.U8 desc[UR44][R8.64+0x59], R47 ;  /* 0x0000592f0800c986 */ /* 0x0001e2000c10112c */
[----:B------:R-:W-:Y:S05]  /*7eb0*/  @P5 BRA `(.L_x_223) ;  /* 0x00000000000c5947 */ /* 0x000fea0003800000 */
[----:B--2---:R-:W2:Y:S02]  /*7ec0*/  LDG.E.U8 R139, desc[UR44][R12.64+0x60] ;  /* 0x0000602c0c8b7981 */ /* 0x004ea4000c1e1100 */
[----:B--2---:R-:W-:-:S05]  /*7ed0*/  PRMT R3, R139, 0x8880, RZ ;  /* 0x000088808b037816 */ /* 0x004fca00000000ff */
[----:B------:R-:W-:-:S07]  /*7ee0*/  IMAD R3, R3, R138, RZ ;  /* 0x0000008a03037224 */ /* 0x000fce00078e02ff */
.L_x_223:
[----:B------:R-:W-:Y:S05]  /*7ef0*/  BSYNC B1 ;  /* 0x0000000000017941 */ /* 0x000fea0003800000 */
.L_x_222:
        /* <DEDUP_REMOVED lines=9> */
.L_x_225:
[----:B------:R-:W-:Y:S05]  /*7f90*/  BSYNC B1 ;  /* 0x0000000000017941 */ /* 0x000fea0003800000 */
.L_x_224:
[----:B------:R-:W-:Y:S01]  /*7fa0*/  @!P4 IMAD R33, R33, R136, R3 ;  /* 0x000000882121c224 */ /* 0x000fe200078e0203 */
[----:B------:R-:W-:Y:S04]  /*7fb0*/  BSSY B1, `(.L_x_226) ;  /* 0x0000006000017945 */ /* 0x000fe80003800000 */
[----:B------:R0:W-:Y:S01]  /*7fc0*/  @!P4 STG.E.U8 desc[UR44][R4.64+0x61], R33 ;  /* 0x000061210400c986 */ /* 0x0001e2000c10112c */
[----:B------:R-:W-:Y:S05]  /*7fd0*/  @P5 BRA `(.L_x_227) ;  /* 0x00000000000c5947 */ /* 0x000fea0003800000 */
[----:B--2---:R-:W2:Y:S02]  /*7fe0*/  LDG.E.U8 R139, desc[UR44][R14.64+0x60] ;  /* 0x0000602c0e8b7981 */ /* 0x004ea4000c1e1100 */
[----:B--2---:R-:W-:-:S05]  /*7ff0*/  PRMT R3, R139, 0x8880, RZ ;  /* 0x000088808b037816 */ /* 0x004fca00000000ff */
[----:B------:R-:W-:-:S07]  /*8000*/  IMAD R3, R3, R138, RZ ;  /* 0x0000008a03037224 */ /* 0x000fce00078e02ff */
.L_x_227:
[----:B------:R-:W-:Y:S05]  /*8010*/  BSYNC B1 ;  /* 0x0000000000017941 */ /* 0x000fea0003800000 */
.L_x_226:
[----:B------:R-:W-:Y:S01]  /*8020*/  ISETP.LT.OR P4, PT, R0, 0x62, !P0 ;  /* 0x000000620000780c */ /* 0x000fe20004781670 */
[----:B0-----:R-:W-:Y:S01]  /*8030*/  @!P5 IMAD R33, R34, R136, R3 ;  /* 0x000000882221d224 */ /* 0x001fe200078e0203 */
[----:B------:R-:W-:Y:S04]  /*8040*/  BSSY B1, `(.L_x_228) ;  /* 0x0000008000017945 */ /* 0x000fe80003800000 */
[----:B------:R0:W-:Y:S01]  /*8050*/  @!P5 STG.E.U8 desc[UR44][R6.64+0x60], R33 ;  /* 0x000060210600d986 */ /* 0x0001e2000c10112c */
[C---:B------:R-:W-:Y:S02]  /*8060*/  ISETP.LT.OR P5, PT, R0.reuse, 0x69, !P3 ;  /* 0x000000690000780c */ /* 0x040fe40005fa1670 */
[----:B------:R-:W-:-:S04]  /*8070*/  ISETP.LT.OR P3, PT, R0, 0x6a, !P3 ;  /* 0x0000006a0000780c */ /* 0x000fc80005f61670 */
[----:B------:R-:W-:Y:S09]  /*8080*/  @P4 BRA `(.L_x_229) ;  /* 0x00000000000c4947 */ /* 0x000ff20003800000 */
[----:B--2---:R-:W2:Y:S02]  /*8090*/  LDG.E.U8 R139, desc[UR44][R14.64+0x61] ;  /* 0x0000612c0e8b7981 */ /* 0x004ea4000c1e1100 */
[----:B--2---:R-:W-:-:S05]  /*80a0*/  PRMT R3, R139, 0x8880, RZ ;  /* 0x000088808b037816 */ /* 0x004fca00000000ff */
[----:B------:R-:W-:-:S07]  /*80b0*/  IMAD R3, R3, R138, RZ ;  /* 0x0000008a03037224 */ /* 0x000fce00078e02ff */
.L_x_229:
[----:B------:R-:W-:Y:S05]  /*80c0*/  BSYNC B1 ;  /* 0x0000000000017941 */ /* 0x000fea0003800000 */
.L_x_228:
[----:B------:R-:W-:Y:S01]  /*80d0*/  @!P4 IMAD R35, R35, R136, R3 ;  /* 0x000000882323c224 */ /* 0x000fe200078e0203 */
[----:B------:R-:W-:Y:S04]  /*80e0*/  BSSY B1, `(.L_x_230) ;  /* 0x0000006000017945 */ /* 0x000fe80003800000 */
[----:B------:R0:W-:Y:S01]  /*80f0*/  @!P4 STG.E.U8 desc[UR44][R6.64+0x61], R35 ;  /* 0x000061230600c986 */ /* 0x0001e2000c10112c */
[----:B------:R-:W-:Y:S05]  /*8100*/  @P5 BRA `(.L_x_231) ;  /* 0x00000000000c5947 */ /* 0x000fea0003800000 */
[----:B--2---:R-:W2:Y:S02]  /*8110*/  LDG.E.U8 R139, desc[UR44][R12.64+0x68] ;  /* 0x0000682c0c8b7981 */ /* 0x004ea4000c1e1100 */
[----:B--2---:R-:W-:-:S05]  /*8120*/  PRMT R3, R139, 0x8880, RZ ;  /* 0x000088808b037816 */ /* 0x004fca00000000ff */
[----:B------:R-:W-:-:S07]  /*8130*/  IMAD R3, R3, R138, RZ ;  /* 0x0000008a03037224 */ /* 0x000fce00078e02ff */
.L_x_231:
[----:B------:R-:W-:Y:S05]  /*8140*/  BSYNC B1 ;  /* 0x0000000000017941 */ /* 0x000fea0003800000 */
.L_x_230:
[----:B0-----:R-:W-:Y:S01]  /*8150*/  @!P5 IMAD R33, R36, R136, R3 ;  /* 0x000000882421d224 */ /* 0x001fe200078e0203 */
[----:B------:R-:W-:Y:S04]  /*8160*/  BSSY B1, `(.L_x_232) ;  /* 0x0000006000017945 */ /* 0x000fe80003800000 */
[----:B------:R0:W-:Y:S01]  /*8170*/  @!P5 STG.E.U8 desc[UR44][R4.64+0x68], R33 ;  /* 0x000068210400d986 */ /* 0x0001e2000c10112c */
[----:B------:R-:W-:Y:S05]  /*8180*/  @P3 BRA `(.L_x_233) ;  /* 0x00000000000c3947 */ /* 0x000fea0003800000 */
[----:B--2---:R-:W2:Y:S02]  /*8190*/  LDG.E.U8 R139, desc[UR44][R12.64+0x69] ;  /* 0x0000692c0c8b7981 */ /* 0x004ea4000c1e1100 */
[----:B--2---:R-:W-:-:S05]  /*81a0*/  PRMT R3, R139, 0x8880, RZ ;  /* 0x000088808b037816 */ /* 0x004fca00000000ff */
[----:B------:R-:W-:-:S07]  /*81b0*/  IMAD R3, R3, R138, RZ ;  /* 0x0000008a03037224 */ /* 0x000fce00078e02ff */
.L_x_233:
[----:B------:R-:W-:Y:S05]  /*81c0*/  BSYNC B1 ;  /* 0x0000000000017941 */ /* 0x000fea0003800000 */
.L_x_232:
[C---:B------:R-:W-:Y:S01]  /*81d0*/  ISETP.LT.OR P4, PT, R0.reuse, 0x69, !P0 ;  /* 0x000000690000780c */ /* 0x040fe20004781670 */
[----:B------:R-:W-:Y:S01]  /*81e0*/  @!P3 IMAD R37, R37, R136, R3 ;  /* 0x000000882525b224 */ /* 0x000fe200078e0203 */
[----:B------:R-:W-:Y:S01]  /*81f0*/  BSSY B1, `(.L_x_234) ;  /* 0x0000009000017945 */ /* 0x000fe20003800000 */
[C---:B------:R-:W-:Y:S02]  /*8200*/  ISETP.LT.OR P0, PT, R0.reuse, 0x6a, !P0 ;  /* 0x0000006a0000780c */ /* 0x040fe40004701670 */
[C---:B------:R-:W-:Y:S01]  /*8210*/  ISETP.LT.OR P5, PT, R0.reuse, 0x61, !P1 ;  /* 0x000000610000780c */ /* 0x040fe20004fa1670 */
[----:B------:R0:W-:Y:S01]  /*8220*/  @!P3 STG.E.U8 desc[UR44][R4.64+0x69], R37 ;  /* 0x000069250400b986 */ /* 0x0001e2000c10112c */
[----:B------:R-:W-:-:S06]  /*8230*/  ISETP.LT.OR P3, PT, R0, 0x62, !P1 ;  /* 0x000000620000780c */ /* 0x000fcc0004f61670 */
[----:B------:R-:W-:Y:S07]  /*8240*/  @P4 BRA `(.L_x_235) ;  /* 0x00000000000c4947 */ /* 0x000fee0003800000 */
[----:B--2---:R-:W2:Y:S02]  /*8250*/  LDG.E.U8 R139, desc[UR44][R14.64+0x68] ;  /* 0x0000682c0e8b7981 */ /* 0x004ea4000c1e1100 */
[----:B--2---:R-:W-:-:S05]  /*8260*/  PRMT R3, R139, 0x8880, RZ ;  /* 0x000088808b037816 */ /* 0x004fca00000000ff */
[----:B------:R-:W-:-:S07]  /*8270*/  IMAD R3, R3, R138, RZ ;  /* 0x0000008a03037224 */ /* 0x000fce00078e02ff */
.L_x_235:
[----:B------:R-:W-:Y:S05]  /*8280*/  BSYNC B1 ;  /* 0x0000000000017941 */ /* 0x000fea0003800000 */
.L_x_234:
[----:B01----:R-:W-:Y:S01]  /*8290*/  @!P4 IMAD R5, R38, R136, R3 ;  /* 0x000000882605c224 */ /* 0x003fe200078e0203 */
[----:B------:R-:W-:Y:S04]  /*82a0*/  BSSY B1, `(.L_x_236) ;  /* 0x0000006000017945 */ /* 0x000fe80003800000 */
[----:B------:R0:W-:Y:S01]  /*82b0*/  @!P4 STG.E.U8 desc[UR44][R6.64+0x68], R5 ;  /* 0x000068050600c986 */ /* 0x0001e2000c10112c */
[----:B------:R-:W-:Y:S05]  /*82c0*/  @P0 BRA `(.L_x_237) ;  /* 0x00000000000c0947 */ /* 0x000fea0003800000 */
[----:B--2---:R-:W2:Y:S02]  /*82d0*/  LDG.E.U8 R139, desc[UR44][R14.64+0x69] ;  /* 0x0000692c0e8b7981 */ /* 0x004ea4000c1e1100 */
[----:B--2---:R-:W-:-:S05]  /*82e0*/  PRMT R3, R139, 0x8880, RZ ;  /* 0x000088808b037816 */ /* 0x004fca00000000ff */
[----:B------:R-:W-:-:S07]  /*82f0*/  IMAD R3, R3, R138, RZ ;  /* 0x0000008a03037224 */ /* 0x000fce00078e02ff */
.L_x_237:
[----:B------:R-:W-:Y:S05]  /*8300*/  BSYNC B1 ;  /* 0x0000000000017941 */ /* 0x000fea0003800000 */
.L_x_236:
[----:B------:R-:W-:Y:S01]  /*8310*/  @!P0 IMAD R39, R39, R136, R3 ;  /* 0x0000008827278224 */ /* 0x000fe200078e0203 */
[----:B------:R-:W-:Y:S04]  /*8320*/  BSSY B1, `(.L_x_238) ;  /* 0x0000006000017945 */ /* 0x000fe80003800000 */
[----:B------:R1:W-:Y:S01]  /*8330*/  @!P0 STG.E.U8 desc[UR44][R6.64+0x69], R39 ;  /* 0x0000692706008986 */ /* 0x0003e2000c10112c */
[----:B------:R-:W-:Y:S05]  /*8340*/  @P5 BRA `(.L_x_239) ;  /* 0x00000000000c5947 */ /* 0x000fea0003800000 */
[----:B--2---:R-:W2:Y:S02]  /*8350*/  LDG.E.U8 R139, desc[UR44][R20.64+0x60] ;  /* 0x0000602c148b7981 */ /* 0x004ea4000c1e1100 */
[----:B--2---:R-:W-:-:S05]  /*8360*/  PRMT R3, R139, 0x8880, RZ ;  /* 0x000088808b037816 */ /* 0x004fca00000000ff */
[----:B------:R-:W-:-:S07]  /*8370*/  IMAD R3, R3, R138, RZ ;  /* 0x0000008a03037224 */ /* 0x000fce00078e02ff */
.L_x_239:
[----:B------:R-:W-:Y:S05]  /*8380*/  BSYNC B1 ;  /* 0x0000000000017941 */ /* 0x000fea0003800000 */
.L_x_238:
[----:B0-----:R-:W-:Y:S01]  /*8390*/  @!P5 IMAD R5, R24, R136, R3 ;  /* 0x000000881805d224 */ /* 0x001fe200078e0203 */
[----:B------:R-:W-:Y:S04]  /*83a0*/  BSSY B1, `(.L_x_240) ;  /* 0x0000006000017945 */ /* 0x000fe80003800000 */
[----:B------:R0:W-:Y:S01]  /*83b0*/  @!P5 STG.E.U8 desc[UR44][R10.64+0x60], R5 ;  /* 0x000060050a00d986 */ /* 0x0001e2000c10112c */
[----:B------:R-:W-:Y:S05]  /*83c0*/  @P3 BRA `(.L_x_241) ;  /* 0x00000000000c3947 */ /* 0x000fea0003800000 */
[----:B--2---:R-:W2:Y:S02]  /*83d0*/  LDG.E.U8 R139, desc[UR44][R20.64+0x61] ;  /* 0x0000612c148b7981 */ /* 0x004ea4000c1e1100 */
[----:B--2---:R-:W-:-:S05]  /*83e0*/  PRMT R3, R139, 0x8880, RZ ;  /* 0x000088808b037816 */ /* 0x004fca00000000ff */
[----:B------:R-:W-:-:S07]  /*83f0*/  IMAD R3, R3, R138, RZ ;  /* 0x0000008a03037224 */ /* 0x000fce00078e02ff */
.L_x_241:
[----:B------:R-:W-:Y:S05]  /*8400*/  BSYNC B1 ;  /* 0x0000000000017941 */ /* 0x000fea0003800000 */
.L_x_240:
[C---:B------:R-:W-:Y:S01]  /*8410*/  ISETP.LT.OR P4, PT, R0.reuse, 0x61, !P2 ;  /* 0x000000610000780c */ /* 0x040fe20005781670 */
[----:B------:R-:W-:Y:S01]  /*8420*/  @!P3 IMAD R25, R25, R136, R3 ;  /* 0x000000881919b224 */ /* 0x000fe200078e0203 */
[----:B------:R-:W-:Y:S01]  /*8430*/  BSSY B1, `(.L_x_242) ;  /* 0x000000a000017945 */ /* 0x000fe20003800000 */
[C---:B------:R-:W-:Y:S02]  /*8440*/  ISETP.LT.OR P0, PT, R0.reuse, 0x62, !P2 ;  /* 0x000000620000780c */ /* 0x040fe40005701670 */
[C---:B------:R-:W-:Y:S01]  /*8450*/  ISETP.LT.OR P5, PT, R0.reuse, 0x69, !P2 ;  /* 0x000000690000780c */ /* 0x040fe200057a1670 */
[----:B------:R0:W-:Y:S01]  /*8460*/  @!P3 STG.E.U8 desc[UR44][R10.64+0x61], R25 ;  /* 0x000061190a00b986 */ /* 0x0001e2000c10112c */
[C---:B------:R-:W-:Y:S02]  /*8470*/  ISETP.LT.OR P3, PT, R0.reuse, 0x69, !P1 ;  /* 0x000000690000780c */ /* 0x040fe40004f61670 */
[----:B------:R-:W-:-:S04]  /*8480*/  ISETP.LT.OR P1, PT, R0, 0x6a, !P1 ;  /* 0x0000006a0000780c */ /* 0x000fc80004f21670 */
[----:B------:R-:W-:Y:S09]  /*8490*/  @P4 BRA `(.L_x_243) ;  /* 0x00000000000c4947 */ /* 0x000ff20003800000 */
[----:B--2---:R-:W2:Y:S02]  /*84a0*/  LDG.E.U8 R139, desc[UR44][R128.64+0x60] ;  /* 0x0000602c808b7981 */ /* 0x004ea4000c1e1100 */
[----:B--2---:R-:W-:-:S05]  /*84b0*/  PRMT R3, R139, 0x8880, RZ ;  /* 0x000088808b037816 */ /* 0x004fca00000000ff */
[----:B------:R-:W-:-:S07]  /*84c0*/  IMAD R3, R3, R138, RZ ;  /* 0x0000008a03037224 */ /* 0x000fce00078e02ff */
.L_x_243:
[----:B------:R-:W-:Y:S05]  /*84d0*/  BSYNC B1 ;  /* 0x0000000000017941 */ /* 0x000fea0003800000 */
.L_x_242:
[----:B0-----:R-:W-:Y:S01]  /*84e0*/  @!P4 IMAD R5, R26, R136, R3 ;  /* 0x000000881a05c224 */ /* 0x001fe200078e0203 */
[----:B------:R-:W-:Y:S04]  /*84f0*/  BSSY B1, `(.L_x_244) ;  /* 0x0000006000017945 */ /* 0x000fe80003800000 */
[----:B------:R0:W-:Y:S01]  /*8500*/  @!P4 STG.E.U8 desc[UR44][R8.64+0x60], R5 ;  /* 0x000060050800c986 */ /* 0x0001e2000c10112c */
[----:B------:R-:W-:Y:S05]  /*8510*/  @P0 BRA `(.L_x_245) ;  /* 0x00000000000c0947 */ /* 0x000fea0003800000 */
[----:B--2---:R-:W2:Y:S02]  /*8520*/  LDG.E.U8 R139, desc[UR44][R128.64+0x61] ;  /* 0x0000612c808b7981 */ /* 0x004ea4000c1e1100 */
[----:B--2---:R-:W-:-:S05]  /*8530*/  PRMT R3, R139, 0x8880, RZ ;  /* 0x000088808b037816 */ /* 0x004fca00000000ff */
[----:B------:R-:W-:-:S07]  /*8540*/  IMAD R3, R3, R138, RZ ;  /* 0x0000008a03037224 */ /* 0x000fce00078e02ff */
.L_x_245:
[----:B------:R-:W-:Y:S05]  /*8550*/  BSYNC B1 ;  /* 0x0000000000017941 */ /* 0x000fea0003800000 */
.L_x_244:
[----:B------:R-:W-:Y:S01]  /*8560*/  @!P0 IMAD R27, R27, R136, R3 ;  /* 0x000000881b1b8224 */ /* 0x000fe200078e0203 */
[----:B------:R-:W-:Y:S04]  /*8570*/  BSSY B1, `(.L_x_246) ;  /* 0x0000006000017945 */ /* 0x000fe80003800000 */
[----:B------:R0:W-:Y:S01]  /*8580*/  @!P0 STG.E.U8 desc[UR44][R8.64+0x61], R27 ;  /* 0x0000611b08008986 */ /* 0x0001e2000c10112c */
[----:B------:R-:W-:Y:S05]  /*8590*/  @P3 BRA `(.L_x_247) ;  /* 0x00000000000c3947 */ /* 0x000fea0003800000 */
[----:B--2---:R-:W2:Y:S02]  /*85a0*/  LDG.E.U8 R139, desc[UR44][R20.64+0x68] ;  /* 0x0000682c148b7981 */ /* 0x004ea4000c1e1100 */
[----:B--2---:R-:W-:-:S05]  /*85b0*/  PRMT R3, R139, 0x8880, RZ ;  /* 0x000088808b037816 */ /* 0x004fca00000000ff */
[----:B------:R-:W-:-:S07]  /*85c0*/  IMAD R3, R3, R138, RZ ;  /* 0x0000008a03037224 */ /* 0x000fce00078e02ff */
.L_x_247:
[----:B------:R-:W-:Y:S05]  /*85d0*/  BSYNC B1 ;  /* 0x0000000000017941 */ /* 0x000fea0003800000 */
.L_x_246:
[----:B0-----:R-:W-:Y:S01]  /*85e0*/  @!P3 IMAD R5, R28, R136, R3 ;  /* 0x000000881c05b224 */ /* 0x001fe200078e0203 */
[----:B------:R-:W-:Y:S04]  /*85f0*/  BSSY B1, `(.L_x_248) ;  /* 0x0000006000017945 */ /* 0x000fe80003800000 */
[----:B------:R0:W-:Y:S01]  /*8600*/  @!P3 STG.E.U8 desc[UR44][R10.64+0x68], R5 ;  /* 0x000068050a00b986 */ /* 0x0001e2000c10112c */
[----:B------:R-:W-:Y:S05]  /*8610*/  @P1 BRA `(.L_x_249) ;  /* 0x00000000000c1947 */ /* 0x000fea0003800000 */
[----:B--2---:R-:W2:Y:S02]  /*8620*/  LDG.E.U8 R139, desc[UR44][R20.64+0x69] ;  /* 0x0000692c148b7981 */ /* 0x004ea4000c1e1100 */
[----:B--2---:R-:W-:-:S05]  /*8630*/  PRMT R3, R139, 0x8880, RZ ;  /* 0x000088808b037816 */ /* 0x004fca00000000ff */
[----:B------:R-:W-:-:S07]  /*8640*/  IMAD R3, R3, R138, RZ ;  /* 0x0000008a03037224 */ /* 0x000fce00078e02ff */
.L_x_249:
[----:B------:R-:W-:Y:S05]  /*8650*/  BSYNC B1 ;  /* 0x0000000000017941 */ /* 0x000fea0003800000 */
.L_x_248:
[----:B------:R-:W-:Y:S01]  /*8660*/  @!P1 IMAD R29, R29, R136, R3 ;  /* 0x000000881d1d9224 */ /* 0x000fe200078e0203 */
[----:B------:R-:W-:Y:S04]  /*8670*/  BSSY B1, `(.L_x_250) ;  /* 0x0000006000017945 */ /* 0x000fe80003800000 */
[----:B------:R0:W-:Y:S01]  /*8680*/  @!P1 STG.E.U8 desc[UR44][R10.64+0x69], R29 ;  /* 0x0000691d0a009986 */ /* 0x0001e2000c10112c */
[----:B------:R-:W-:Y:S05]  /*8690*/  @P5 BRA `(.L_x_251) ;  /* 0x00000000000c5947 */ /* 0x000fea0003800000 */
[----:B--2---:R-:W2:Y:S02]  /*86a0*/  LDG.E.U8 R139, desc[UR44][R128.64+0x68] ;  /* 0x0000682c808b7981 */ /* 0x004ea4000c1e1100 */
[----:B--2---:R-:W-:-:S05]  /*86b0*/  PRMT R3, R139, 0x8880, RZ ;  /* 0x000088808b037816 */ /* 0x004fca00000000ff */
[----:B------:R-:W-:-:S07]  /*86c0*/  IMAD R3, R3, R138, RZ ;  /* 0x0000008a03037224 */ /* 0x000fce00078e02ff */
.L_x_251:
[----:B------:R-:W-:Y:S05]  /*86d0*/  BSYNC B1 ;  /* 0x0000000000017941 */ /* 0x000fea0003800000 */
.L_x_250:
[----:B0-----:R-:W-:Y:S01]  /*86e0*/  @!P5 IMAD R5, R30, R136, R3 ;  /* 0x000000881e05d224 */ /* 0x001fe200078e0203 */
[----:B------:R-:W-:Y:S01]  /*86f0*/  ISETP.LT.OR P2, PT, R0, 0x6a, !P2 ;  /* 0x0000006a0000780c */ /* 0x000fe20005741670 */
[----:B------:R-:W-:Y:S03]  /*8700*/  BSSY B1, `(.L_x_252) ;  /* 0x0000006000017945 */ /* 0x000fe60003800000 */
[----:B------:R0:W-:Y:S09]  /*8710*/  @!P5 STG.E.U8 desc[UR44][R8.64+0x68], R5 ;  /* 0x000068050800d986 */ /* 0x0001f2000c10112c */
[----:B------:R-:W-:Y:S05]  /*8720*/  @P2 BRA `(.L_x_253) ;  /* 0x00000000000c2947 */ /* 0x000fea0003800000 */
[----:B--2---:R-:W2:Y:S02]  /*8730*/  LDG.E.U8 R139, desc[UR44][R128.64+0x69] ;  /* 0x0000692c808b7981 */ /* 0x004ea4000c1e1100 */
[----:B--2---:R-:W-:-:S05]  /*8740*/  PRMT R3, R139, 0x8880, RZ ;  /* 0x000088808b037816 */ /* 0x004fca00000000ff */
[----:B------:R-:W-:-:S07]  /*8750*/  IMAD R3, R3, R138, RZ ;  /* 0x0000008a03037224 */ /* 0x000fce00078e02ff */
.L_x_253:
[----:B------:R-:W-:Y:S05]  /*8760*/  BSYNC B1 ;  /* 0x0000000000017941 */ /* 0x000fea0003800000 */
.L_x_252:
[----:B------:R-:W-:Y:S01]  /*8770*/  IMAD R3, R31, R136, R3 ;  /* 0x000000881f037224 */ /* 0x000fe200078e0203 */
[----:B------:R-:W-:Y:S06]  /*8780*/  @P2 BRA `(.L_x_254) ;  /* 0x0000001400582947 */ /* 0x000fec0003800000 */
[----:B------:R0:W-:Y:S01]  /*8790*/  STG.E.U8 desc[UR44][R8.64+0x69], R3 ;  /* 0x0000690308007986 */ /* 0x0001e2000c10112c */
[----:B------:R-:W-:Y:S05]  /*87a0*/  BRA `(.L_x_254) ;  /* 0x0000001400507947 */ /* 0x000fea0003800000 */
.L_x_29:
[C---:B------:R-:W-:Y:S02]  /*87b0*/  ISETP.GE.AND P2, PT, R137.reuse, 0x1, PT ;  /* 0x000000018900780c */ /* 0x040fe40003f46270 */
[----:B------:R-:W-:Y:S02]  /*87c0*/  ISETP.GE.AND P3, PT, R137, 0x9, PT ;  /* 0x000000098900780c */ /* 0x000fe40003f66270 */
[C---:B------:R-:W-:Y:S02]  /*87d0*/  ISETP.LT.OR P4, PT, R0.reuse, 0x1, !P2 ;  /* 0x000000010000780c */ /* 0x040fe40005781670 */
[C---:B------:R-:W-:Y:S02]  /*87e0*/  ISETP.LT.OR P5, PT, R0.reuse, 0x2, !P2 ;  /* 0x000000020000780c */ /* 0x040fe400057a1670 */
[C---:B------:R-:W-:Y:S02]  /*87f0*/  ISETP.LT.OR P0, PT, R0.reuse, 0x1, !P3 ;  /* 0x000000010000780c */ /* 0x040fe40005f01670 */
[----:B------:R-:W-:-:S07]  /*8800*/  ISETP.LT.OR P1, PT, R0, 0x2, !P3 ;  /* 0x000000020000780c */ /* 0x000fce0005f21670 */
[-C--:B------:R-:W-:Y:S02]  /*8810*/  @!P4 IMAD R3, R128, R136.reuse, RZ ;  /* 0x000000888003c224 */ /* 0x080fe400078e02ff */
[-C--:B------:R-:W-:Y:S02]  /*8820*/  @!P5 IMAD R129, R129, R136.reuse, RZ ;  /* 0x000000888181d224 */ /* 0x080fe400078e02ff */
[-C--:B------:R-:W-:Y:S01]  /*8830*/  @!P0 IMAD R13, R130, R136.reuse, RZ ;  /* 0x00000088820d8224 */ /* 0x080fe200078e02ff */
[----:B------:R0:W-:Y:S01]  /*8840*/  @!P4 STG.E.U8 desc[UR44][R4.64], R3 ;  /* 0x000000030400c986 */ /* 0x0001e2000c10112c */
[C---:B------:R-:W-:Y:S01]  /*8850*/  ISETP.LT.OR P4, PT, R0.reuse, 0x9, !P2 ;  /* 0x000000090000780c */ /* 0x040fe20005781670 */
[----:B------:R-:W-:Y:S02]  /*8860*/  @!P1 IMAD R131, R131, R136, RZ ;  /* 0x0000008883839224 */ /* 0x000fe400078e02ff */
[----:B------:R-:W-:Y:S01]  /*8870*/  @!P5 STG.E.U8 desc[UR44][R4.64+0x1], R129 ;  /* 0x000001810400d986 */ /* 0x000fe2000c10112c */
[----:B------:R-:W-:-:S03]  /*8880*/  ISETP.LT.OR P5, PT, R0, 0xa, !P2 ;  /* 0x0000000a0000780c */ /* 0x000fc600057a1670 */
[----:B------:R1:W-:Y:S01]  /*8890*/  @!P0 STG.E.U8 desc[UR44][R6.64], R13 ;  /* 0x0000000d06008986 */ /* 0x0003e2000c10112c */
[----:B------:R-:W-:-:S03]  /*88a0*/  ISETP.LT.OR P0, PT, R0, 0x9, !P3 ;  /* 0x000000090000780c */ /* 0x000fc60005f01670 */
[----:B------:R-:W-:Y:S01]  /*88b0*/  @!P1 STG.E.U8 desc[UR44][R6.64+0x1], R131 ;  /* 0x0000018306009986 */ /* 0x000fe2000c10112c */
[----:B------:R-:W-:Y:S01]  /*88c0*/  ISETP.GE.AND P1, PT, R137, 0x81, PT ;  /* 0x000000818900780c */ /* 0x000fe20003f26270 */
[----:B------:R-:W-:-:S04]  /*88d0*/  @!P4 IMAD R15, R132, R136, RZ ;  /* 0x00000088840fc224 */ /* 0x000fc800078e02ff */
[-C--:B------:R-:W-:Y:S01]  /*88e0*/  @!P5 IMAD R133, R133, R136.reuse, RZ ;  /* 0x000000888585d224 */ /* 0x080fe200078e02ff */
[----:B------:R3:W-:Y:S01]  /*88f0*/  @!P4 STG.E.U8 desc[UR44][R4.64+0x8], R15 ;  /* 0x0000080f0400c986 */ /* 0x0007e2000c10112c */
[----:B------:R-:W-:Y:S02]  /*8900*/  ISETP.LT.OR P4, PT, R0, 0xa, !P3 ;  /* 0x0000000a0000780c */ /* 0x000fe40005f81670 */
[----:B0-----:R-:W-:Y:S01]  /*8910*/  @!P0 IMAD R3, R134, R136, RZ ;  /* 0x0000008886038224 */ /* 0x001fe200078e02ff */
[----:B------:R-:W-:Y:S01]  /*8920*/  @!P5 STG.E.U8 desc[UR44][R4.64+0x9], R133 ;  /* 0x000009850400d986 */ /* 0x000fe2000c10112c */
[----:B------:R-:W-:-:S03]  /*8930*/  ISETP.LT.OR P5, PT, R0, 0x1, !P1 ;  /* 0x000000010000780c */ /* 0x000fc60004fa1670 */
[----:B------:R0:W-:Y:S01]  /*8940*/  @!P0 STG.E.U8 desc[UR44][R6.64+0x8], R3 ;  /* 0x0000080306008986 */ /* 0x0001e2000c10112c */
[----:B------:R-:W-:-:S05]  /*8950*/  ISETP.GE.AND P0, PT, R137, 0x89, PT ;  /* 0x000000898900780c */ /* 0x000fca0003f06270 */
[----:B------:R-:W-:-:S04]  /*8960*/  @!P4 IMAD R135, R135, R136, RZ ;  /* 0x000000888787c224 */ /* 0x000fc800078e02ff */
[----:B-1----:R-:W-:Y:S01]  /*8970*/  @!P5 IMAD R13, R120, R136, RZ ;  /* 0x00000088780dd224 */ /* 0x002fe200078e02ff */
[----:B------:R-:W-:Y:S01]  /*8980*/  @!P4 STG.E.U8 desc[UR44][R6.64+0x9], R135 ;  /* 0x000009870600c986 */ /* 0x000fe2000c10112c */
[----:B------:R-:W-:-:S03]  /*8990*/  ISETP.LT.OR P4, PT, R0, 0x2, !P1 ;  /* 0x000000020000780c */ /* 0x000fc60004f81670 */
[----:B------:R1:W-:Y:S01]  /*89a0*/  @!P5 STG.E.U8 desc[UR44][R10.64], R13 ;  /* 0x0000000d0a00d986 */ /* 0x0003e2000c10112c */
[----:B------:R-:W-:-:S09]  /*89b0*/  ISETP.LT.OR P5, PT, R0, 0x1, !P0 ;  /* 0x000000010000780c */ /* 0x000fd200047a1670 */
[----:B------:R-:W-:-:S04]  /*89c0*/  @!P4 IMAD R121, R121, R136, RZ ;  /* 0x000000887979c224 */ /* 0x000fc800078e02ff */
[----:B---3--:R-:W-:Y:S01]  /*89d0*/  @!P5 IMAD R15, R122, R136, RZ ;  /* 0x000000887a0fd224 */ /* 0x008fe200078e02ff */
[----:B------:R-:W-:Y:S01]  /*89e0*/  @!P4 STG.E.U8 desc[UR44][R10.64+0x1], R121 ;  /* 0x000001790a00c986 */ /* 0x000fe2000c10112c */
[----:B------:R-:W-:-:S03]  /*89f0*/  ISETP.LT.OR P4, PT, R0, 0x2, !P0 ;  /* 0x000000020000780c */ /* 0x000fc60004781670 */
[----:B------:R3:W-:Y:S01]  /*8a00*/  @!P5 STG.E.U8 desc[UR44][R8.64], R15 ;  /* 0x0000000f0800d986 */ /* 0x0007e2000c10112c */
[----:B------:R-:W-:-:S09]  /*8a10*/  ISETP.LT.OR P5, PT, R0, 0x9, !P1 ;  /* 0x000000090000780c */ /* 0x000fd20004fa1670 */
[----:B------:R-:W-:-:S04]  /*8a20*/  @!P4 IMAD R123, R123, R136, RZ ;  /* 0x000000887b7bc224 */ /* 0x000fc800078e02ff */
[----:B0-----:R-:W-:Y:S01]  /*8a30*/  @!P5 IMAD R3, R124, R136, RZ ;  /* 0x000000887c03d224 */ /* 0x001fe200078e02ff */
[----:B------:R-:W-:Y:S01]  /*8a40*/  @!P4 STG.E.U8 desc[UR44][R8.64+0x1], R123 ;  /* 0x0000017b0800c986 */ /* 0x000fe2000c10112c */
[----:B------:R-:W-:-:S03]  /*8a50*/  ISETP.LT.OR P4, PT, R0, 0xa, !P1 ;  /* 0x0000000a0000780c */ /* 0x000fc60004f81670 */
[----:B------:R0:W-:Y:S01]  /*8a60*/  @!P5 STG.E.U8 desc[UR44][R10.64+0x8], R3 ;  /* 0x000008030a00d986 */ /* 0x0001e2000c10112c */
[----:B------:R-:W-:-:S09]  /*8a70*/  ISETP.LT.OR P5, PT, R0, 0x9, !P0 ;  /* 0x000000090000780c */ /* 0x000fd200047a1670 */
        /* <DEDUP_REMOVED lines=257> */
[C---:B------:R-:W-:Y:S02]  /*9a90*/  ISETP.LT.OR P5, PT, R0.reuse, 0x69, !P2 ;  /* 0x000000690000780c */ /* 0x040fe400057a1670 */
[----:B------:R-:W-:-:S07]  /*9aa0*/  ISETP.LT.OR P2, PT, R0, 0x6a, !P2 ;  /* 0x0000006a0000780c */ /* 0x000fce0005741670 */
[----:B------:R-:W-:-:S04]  /*9ab0*/  @!P4 IMAD R35, R35, R136, RZ ;  /* 0x000000882323c224 */ /* 0x000fc800078e02ff */
[-C--:B---3--:R-:W-:Y:S01]  /*9ac0*/  @!P5 IMAD R15, R36, R136.reuse, RZ ;  /* 0x00000088240fd224 */ /* 0x088fe200078e02ff */
[----:B------:R-:W-:Y:S01]  /*9ad0*/  @!P4 STG.E.U8 desc[UR44][R6.64+0x61], R35 ;  /* 0x000061230600c986 */ /* 0x000fe2000c10112c */
[----:B------:R-:W-:Y:S01]  /*9ae0*/  @!P2 IMAD R37, R37, R136, RZ ;  /* 0x000000882525a224 */ /* 0x000fe200078e02ff */
[C---:B------:R-:W-:Y:S02]  /*9af0*/  ISETP.LT.OR P4, PT, R0.reuse, 0x69, !P3 ;  /* 0x000000690000780c */ /* 0x040fe40005f81670 */
[C---:B------:R-:W-:Y:S01]  /*9b00*/  ISETP.LT.OR P3, PT, R0.reuse, 0x6a, !P3 ;  /* 0x0000006a0000780c */ /* 0x040fe20005f61670 */
[----:B------:R-:W-:Y:S01]  /*9b10*/  @!P5 STG.E.U8 desc[UR44][R4.64+0x68], R15 ;  /* 0x0000680f0400d986 */ /* 0x000fe2000c10112c */
[----:B------:R-:W-:-:S03]  /*9b20*/  ISETP.LT.OR P5, PT, R0, 0x61, !P1 ;  /* 0x000000610000780c */ /* 0x000fc60004fa1670 */
[----:B------:R3:W-:Y:S01]  /*9b30*/  @!P2 STG.E.U8 desc[UR44][R4.64+0x69], R37 ;  /* 0x000069250400a986 */ /* 0x0007e2000c10112c */
[----:B------:R-:W-:-:S05]  /*9b40*/  ISETP.LT.OR P2, PT, R0, 0x62, !P1 ;  /* 0x000000620000780c */ /* 0x000fca0004f41670 */
[-C--:B0-----:R-:W-:Y:S02]  /*9b50*/  @!P4 IMAD R3, R38, R136.reuse, RZ ;  /* 0x000000882603c224 */ /* 0x081fe400078e02ff */
[-C--:B------:R-:W-:Y:S02]  /*9b60*/  @!P3 IMAD R39, R39, R136.reuse, RZ ;  /* 0x000000882727b224 */ /* 0x080fe400078e02ff */
[-C--:B-1----:R-:W-:Y:S01]  /*9b70*/  @!P5 IMAD R13, R24, R136.reuse, RZ ;  /* 0x00000088180dd224 */ /* 0x082fe200078e02ff */
[----:B------:R0:W-:Y:S01]  /*9b80*/  @!P4 STG.E.U8 desc[UR44][R6.64+0x68], R3 ;  /* 0x000068030600c986 */ /* 0x0001e2000c10112c */
[C---:B------:R-:W-:Y:S02]  /*9b90*/  ISETP.LT.OR P4, PT, R0.reuse, 0x62, !P0 ;  /* 0x000000620000780c */ /* 0x040fe40004781670 */
[----:B------:R-:W-:Y:S01]  /*9ba0*/  @!P2 IMAD R25, R25, R136, RZ ;  /* 0x000000881919a224 */ /* 0x000fe200078e02ff */
[----:B------:R1:W-:Y:S01]  /*9bb0*/  @!P3 STG.E.U8 desc[UR44][R6.64+0x69], R39 ;  /* 0x000069270600b986 */ /* 0x0003e2000c10112c */
[----:B------:R-:W-:-:S03]  /*9bc0*/  ISETP.LT.OR P3, PT, R0, 0x61, !P0 ;  /* 0x000000610000780c */ /* 0x000fc60004761670 */
[----:B------:R4:W-:Y:S01]  /*9bd0*/  @!P2 STG.E.U8 desc[UR44][R10.64+0x61], R25 ;  /* 0x000061190a00a986 */ /* 0x0009e2000c10112c */
[C---:B------:R-:W-:Y:S02]  /*9be0*/  ISETP.LT.OR P2, PT, R0.reuse, 0x69, !P1 ;  /* 0x000000690000780c */ /* 0x040fe40004f41670 */
[C---:B------:R-:W-:Y:S01]  /*9bf0*/  ISETP.LT.OR P1, PT, R0.reuse, 0x6a, !P1 ;  /* 0x0000006a0000780c */ /* 0x040fe20004f21670 */
[----:B------:R4:W-:Y:S01]  /*9c00*/  @!P5 STG.E.U8 desc[UR44][R10.64+0x60], R13 ;  /* 0x0000600d0a00d986 */ /* 0x0009e2000c10112c */
[C---:B------:R-:W-:Y:S01]  /*9c10*/  ISETP.LT.OR P5, PT, R0.reuse, 0x69, !P0 ;  /* 0x000000690000780c */ /* 0x040fe200047a1670 */
[----:B------:R-:W-:Y:S01]  /*9c20*/  @!P4 IMAD R27, R27, R136, RZ ;  /* 0x000000881b1bc224 */ /* 0x000fe200078e02ff */
[----:B------:R-:W-:-:S03]  /*9c30*/  ISETP.LT.OR P0, PT, R0, 0x6a, !P0 ;  /* 0x0000006a0000780c */ /* 0x000fc60004701670 */
[-C--:B---3--:R-:W-:Y:S01]  /*9c40*/  @!P3 IMAD R5, R26, R136.reuse, RZ ;  /* 0x000000881a05b224 */ /* 0x088fe200078e02ff */
[----:B------:R4:W-:Y:S03]  /*9c50*/  @!P4 STG.E.U8 desc[UR44][R8.64+0x61], R27 ;  /* 0x0000611b0800c986 */ /* 0x0009e6000c10112c */
[-C--:B0-----:R-:W-:Y:S01]  /*9c60*/  @!P2 IMAD R3, R28, R136.reuse, RZ ;  /* 0x000000881c03a224 */ /* 0x081fe200078e02ff */
[----:B------:R4:W-:Y:S01]  /*9c70*/  @!P3 STG.E.U8 desc[UR44][R8.64+0x60], R5 ;  /* 0x000060050800b986 */ /* 0x0009e2000c10112c */
[-C--:B------:R-:W-:Y:S02]  /*9c80*/  @!P1 IMAD R29, R29, R136.reuse, RZ ;  /* 0x000000881d1d9224 */ /* 0x080fe400078e02ff */
[-C--:B-1----:R-:W-:Y:S01]  /*9c90*/  @!P5 IMAD R7, R30, R136.reuse, RZ ;  /* 0x000000881e07d224 */ /* 0x082fe200078e02ff */
[----:B------:R4:W-:Y:S01]  /*9ca0*/  @!P2 STG.E.U8 desc[UR44][R10.64+0x68], R3 ;  /* 0x000068030a00a986 */ /* 0x0009e2000c10112c */
[----:B------:R-:W-:-:S03]  /*9cb0*/  @!P0 IMAD R31, R31, R136, RZ ;  /* 0x000000881f1f8224 */ /* 0x000fc600078e02ff */
[----:B------:R4:W-:Y:S04]  /*9cc0*/  @!P1 STG.E.U8 desc[UR44][R10.64+0x69], R29 ;  /* 0x0000691d0a009986 */ /* 0x0009e8000c10112c */
[----:B------:R4:W-:Y:S04]  /*9cd0*/  @!P5 STG.E.U8 desc[UR44][R8.64+0x68], R7 ;  /* 0x000068070800d986 */ /* 0x0009e8000c10112c */
[----:B------:R4:W-:Y:S02]  /*9ce0*/  @!P0 STG.E.U8 desc[UR44][R8.64+0x69], R31 ;  /* 0x0000691f08008986 */ /* 0x0009e4000c10112c */
.L_x_254:
[----:B------:R-:W-:Y:S05]  /*9cf0*/  BSYNC B0 ;  /* 0x0000000000007941 */ /* 0x000fea0003800000 */
.L_x_28:
[----:B------:R-:W-:Y:S01]  /*9d00*/  ULDC UR4, c[0x0][0xc] ;  /* 0x0000030000047ab9 */ /* 0x000fe20000000800 */
[----:B------:R-:W-:Y:S01]  /*9d10*/  ULDC UR5, c[0x0][0x10] ;  /* 0x0000040000057ab9 */ /* 0x000fe20000000800 */
[----:B0---4-:R-:W0:Y:S01]  /*9d20*/  LDC R3, c[0x0][0x14] ;  /* 0x00000500ff037b82 */ /* 0x011e220000000800 */
[----:B------:R-:W-:Y:S01]  /*9d30*/  UIMAD.WIDE.U32 UR4, UR4, UR5, URZ ;  /* 0x00000005040472a5 */ /* 0x000fe2000f8e003f */
[----:B------:R-:W-:Y:S01]  /*9d40*/  PRMT R0, RZ, 0x7610, R0 ;  /* 0x00007610ff007816 */ /* 0x000fe20000000000 */
[----:B------:R-:W-:Y:S02]  /*9d50*/  IMAD.MOV.U32 R137, RZ, RZ, -0x1 ;  /* 0xffffffffff897424 */ /* 0x000fe400078e00ff */
[----:B------:R-:W-:Y:S02]  /*9d60*/  IMAD.MOV.U32 R22, RZ, RZ, -0x1 ;  /* 0xffffffffff167424 */ /* 0x000fe400078e00ff */
[----:B0-----:R-:W-:-:S04]  /*9d70*/  IMAD.WIDE.U32 R16, R3, UR4, R16 ;  /* 0x0000000403107c25 */ /* 0x001fc8000f8e0010 */
[----:B------:R-:W-:Y:S01]  /*9d80*/  IMAD R3, R3, UR5, RZ ;  /* 0x0000000503037c24 */ /* 0x000fe2000f8e02ff */
[----:B------:R-:W-:Y:S02]  /*9d90*/  ULDC.64 UR4, c[0x0][0x650] ;  /* 0x0001940000047ab9 */ /* 0x000fe40000000a00 */
[----:B------:R-:W-:Y:S01]  /*9da0*/  ISETP.GE.U32.AND P0, PT, R16, UR4, PT ;  /* 0x0000000410007c0c */ /* 0x000fe2000bf06070 */
[----:B------:R-:W-:-:S05]  /*9db0*/  IMAD.IADD R17, R17, 0x1, R3 ;  /* 0x0000000111117824 */ /* 0x000fca00078e0203 */
[----:B------:R-:W-:-:S13]  /*9dc0*/  ISETP.GE.U32.AND.EX P0, PT, R17, UR5, PT, P0 ;  /* 0x0000000511007c0c */ /* 0x000fda000bf06100 */
[----:B------:R-:W-:Y:S05]  /*9dd0*/  @P0 BRA `(.L_x_255) ;  /* 0x0000000400640947 */ /* 0x000fea0003800000 */
[----:B------:R-:W0:Y:S01]  /*9de0*/  S2R R12, SR_CTAID.X ;  /* 0x00000000000c7919 */ /* 0x000e220000002500 */
[----:B------:R-:W4:Y:S01]  /*9df0*/  LDC.64 R10, c[0x0][0x628] ;  /* 0x00018a00ff0a7b82 */ /* 0x000f220000000a00 */
[----:B------:R-:W-:Y:S01]  /*9e00*/  ULDC UR4, c[0x0][0x150] ;  /* 0x0000540000047ab9 */ /* 0x000fe20000000800 */
[----:B------:R-:W-:Y:S01]  /*9e10*/  IMAD.MOV.U32 R8, RZ, RZ, R16 ;  /* 0x000000ffff087224 */ /* 0x000fe200078e0010 */
[----:B------:R-:W0:Y:S01]  /*9e20*/  S2R R24, SR_CTAID.Y ;  /* 0x0000000000187919 */ /* 0x000e220000002600 */
[----:B------:R-:W-:-:S04]  /*9e30*/  IMAD.MOV.U32 R9, RZ, RZ, R17 ;  /* 0x000000ffff097224 */ /* 0x000fc800078e0011 */
[----:B------:R-:W1:Y:S08]  /*9e40*/  LDC R21, c[0x0][0x144] ;  /* 0x00005100ff157b82 */ /* 0x000e700000000800 */
[----:B------:R-:W1:Y:S08]  /*9e50*/  LDC R0, c[0x0][0x630] ;  /* 0x00018c00ff007b82 */ /* 0x000e700000000800 */
[----:B------:R-:W1:Y:S01]  /*9e60*/  LDC.64 R14, c[0x0][0x620] ;  /* 0x00018800ff0e7b82 */ /* 0x000e620000000a00 */
[----:B----4-:R-:W-:-:S04]  /*9e70*/  ISETP.NE.U32.AND P0, PT, R10, RZ, PT ;  /* 0x000000ff0a00720c */ /* 0x010fc80003f05070 */
[----:B------:R-:W-:Y:S02]  /*9e80*/  ISETP.NE.AND.EX P0, PT, R11, RZ, PT, P0 ;  /* 0x000000ff0b00720c */ /* 0x000fe40003f05300 */
[----:B0-----:R-:W-:-:S05]  /*9e90*/  I2FP.F32.U32 R3, R12 ;  /* 0x0000000c00037245 */ /* 0x001fca0000201000 */
[----:B------:R-:W-:-:S04]  /*9ea0*/  FMUL R3, R3, UR4 ;  /* 0x0000000403037c20 */ /* 0x000fc80008400000 */
[----:B------:R0:W4:Y:S02]  /*9eb0*/  F2I.U32.TRUNC.NTZ R20, R3 ;  /* 0x0000000300147305 */ /* 0x000124000020f000 */
[----:B------:R-:W-:Y:S05]  /*9ec0*/  @!P0 BRA `(.L_x_256) ;  /* 0x0000000000288947 */ /* 0x000fea0003800000 */
[----:B0-----:R-:W0:Y:S02]  /*9ed0*/  LDC R3, c[0x0][0x634] ;  /* 0x00018d00ff037b82 */ /* 0x001e240000000800 */
[----:B0-----:R-:W-:-:S05]  /*9ee0*/  IADD3 R3, P0, R16, R3, RZ ;  /* 0x0000000310037210 */ /* 0x001fca0007f1e0ff */
[----:B------:R-:W-:-:S04]  /*9ef0*/  IMAD.X R13, RZ, RZ, R17, P0 ;  /* 0x000000ffff0d7224 */ /* 0x000fc800000e0611 */
[----:B------:R-:W-:-:S04]  /*9f00*/  IMAD.WIDE.U32 R4, R13, R10, RZ ;  /* 0x0000000a0d047225 */ /* 0x000fc800078e00ff */
[----:B-1-3--:R-:W-:-:S04]  /*9f10*/  IMAD.WIDE.U32 R6, P0, R3, R11, R4 ;  /* 0x0000000b03067225 */ /* 0x00afc80007800004 */
[----:B------:R-:W-:-:S04]  /*9f20*/  IMAD.WIDE.U32 R4, R3, R10, RZ ;  /* 0x0000000a03047225 */ /* 0x000fc800078e00ff */
[----:B------:R-:W-:Y:S01]  /*9f30*/  IMAD.X R9, RZ, RZ, RZ, P0 ;  /* 0x000000ffff097224 */ /* 0x000fe200000e06ff */
[----:B------:R-:W-:Y:S01]  /*9f40*/  IADD3 RZ, P0, R5, R6, RZ ;  /* 0x0000000605ff7210 */ /* 0x000fe20007f1e0ff */
[----:B------:R-:W-:-:S04]  /*9f50*/  IMAD.MOV.U32 R8, RZ, RZ, R7 ;  /* 0x000000ffff087224 */ /* 0x000fc800078e0007 */
[----:B------:R-:W-:-:S08]  /*9f60*/  IMAD.WIDE.U32.X R8, R13, R11, R8, P0 ;  /* 0x0000000b0d087225 */ /* 0x000fd000000e0408 */
.L_x_256:
[----:B------:R-:W2:Y:S01]  /*9f70*/  LDC.64 R30, c[0x0][0x640] ;  /* 0x00019000ff1e7b82 */ /* 0x000ea20000000a00 */
[-CC-:B-1----:R-:W-:Y:S01]  /*9f80*/  SHF.R.U64 R22, R8, R0.reuse, R9.reuse ;  /* 0x0000000008167219 */ /* 0x182fe20000001209 */
[----:B----4-:R-:W-:Y:S01]  /*9f90*/  IMAD.MOV R20, RZ, RZ, -R20 ;  /* 0x000000ffff147224 */ /* 0x010fe200078e0a14 */
[----:B------:R-:W-:Y:S01]  /*9fa0*/  SHF.R.U32.HI R0, RZ, R0, R9 ;  /* 0x00000000ff007219 */ /* 0x000fe20000011609 */
[----:B------:R-:W-:Y:S01]  /*9fb0*/  ULDC UR4, c[0x0][0x154] ;  /* 0x0000550000047ab9 */ /* 0x000fe20000000800 */
[----:B0-----:R-:W-:Y:S01]  /*9fc0*/  IADD3 R3, P0, RZ, -R22, RZ ;  /* 0x80000016ff037210 */ /* 0x001fe20007f1e0ff */
[----:B------:R-:W-:Y:S02]  /*9fd0*/  IMAD R26, R21, R20, R12 ;  /* 0x00000014151a7224 */ /* 0x000fe400078e020c */
[----:B---3--:R-:W0:Y:S01]  /*9fe0*/  LDC R6, c[0x0][0x618] ;  /* 0x00018600ff067b82 */ /* 0x008e220000000800 */
[----:B------:R-:W-:Y:S02]  /*9ff0*/  IMAD.MOV.U32 R7, RZ, RZ, 0x1 ;  /* 0x00000001ff077424 */ /* 0x000fe400078e00ff */
[----:B------:R-:W-:-:S04]  /*a000*/  IMAD.X R5, RZ, RZ, ~R0, P0 ;  /* 0x000000ffff057224 */ /* 0x000fc800000e0e00 */
[-C--:B------:R-:W-:Y:S01]  /*a010*/  IMAD R0, R5, R14.reuse, RZ ;  /* 0x0000000e05007224 */ /* 0x080fe200078e02ff */
[----:B------:R-:W1:Y:S01]  /*a020*/  LDC R8, c[0x0][0x608] ;  /* 0x00018200ff087b82 */ /* 0x000e620000000800 */
[----:B------:R-:W-:-:S04]  /*a030*/  IMAD.WIDE.U32 R4, R3, R14, R16 ;  /* 0x0000000e03047225 */ /* 0x000fc800078e0010 */
[----:B------:R-:W-:Y:S01]  /*a040*/  IMAD R3, R3, R15, R0 ;  /* 0x0000000f03037224 */ /* 0x000fe200078e0200 */
[----:B------:R-:W-:Y:S02]  /*a050*/  I2FP.F32.U32 R0, R24 ;  /* 0x0000001800007245 */ /* 0x000fe40000201000 */
[----:B------:R-:W3:Y:S01]  /*a060*/  LDC R28, c[0x0][0x658] ;  /* 0x00019600ff1c7b82 */ /* 0x000ee20000000800 */
[----:B------:R-:W-:Y:S01]  /*a070*/  IMAD.IADD R3, R5, 0x1, R3 ;  /* 0x0000000105037824 */ /* 0x000fe200078e0203 */
[----:B--2---:R-:W-:Y:S01]  /*a080*/  ISETP.NE.U32.AND P0, PT, R30, RZ, PT ;  /* 0x000000ff1e00720c */ /* 0x004fe20003f05070 */
[----:B------:R-:W-:Y:S01]  /*a090*/  FMUL R0, R0, UR4 ;  /* 0x0000000400007c20 */ /* 0x000fe20008400000 */
[----:B------:R-:W-:Y:S02]  /*a0a0*/  IMAD.MOV.U32 R5, RZ, RZ, -0x1 ;  /* 0xffffffffff057424 */ /* 0x000fe400078e00ff */
[----:B------:R-:W-:Y:S01]  /*a0b0*/  ISETP.NE.AND.EX P0, PT, R31, RZ, PT, P0 ;  /* 0x000000ff1f00720c */ /* 0x000fe20003f05300 */
[----:B------:R2:W4:Y:S01]  /*a0c0*/  F2I.U32.TRUNC.NTZ R13, R0 ;  /* 0x00000000000d7305 */ /* 0x000522000020f000 */
[----:B------:R-:W2:Y:S01]  /*a0d0*/  LDC R15, c[0x0][0x148] ;  /* 0x00005200ff0f7b82 */ /* 0x000ea20000000800 */
[----:B0-----:R-:W-:-:S02]  /*a0e0*/  SHF.R.U64 R12, R4, R6, R3 ;  /* 0x00000006040c7219 */ /* 0x001fc40000001203 */
[----:B------:R-:W-:-:S05]  /*a0f0*/  SHF.R.U32.HI R3, RZ, R6, R3 ;  /* 0x00000006ff037219 */ /* 0x000fca0000011603 */
[----:B------:R-:W0:Y:S01]  /*a100*/  LDC R20, c[0x0][0x600] ;  /* 0x00018000ff147b82 */ /* 0x000e220000000800 */
[-CC-:B-1----:R-:W-:Y:S02]  /*a110*/  SHF.R.U64 R10, R12, R8.reuse, R3.reuse ;  /* 0x000000080c0a7219 */ /* 0x182fe40000001203 */
[----:B------:R-:W-:-:S05]  /*a120*/  SHF.R.U32.HI R3, RZ, R8, R3 ;  /* 0x00000008ff037219 */ /* 0x000fca0000011603 */
[----:B------:R-:W1:Y:S01]  /*a130*/  LDC R21, c[0x0][0x648] ;  /* 0x00019200ff157b82 */ /* 0x000e620000000800 */
[-C--:B---3--:R-:W-:Y:S02]  /*a140*/  SHF.L.U32 R4, R5, R28.reuse, RZ ;  /* 0x0000001c05047219 */ /* 0x088fe400000006ff */
[-CC-:B------:R-:W-:Y:S02]  /*a150*/  SHF.R.U64 R14, R10, R28.reuse, R3.reuse ;  /* 0x0000001c0a0e7219 */ /* 0x180fe40000001203 */
[----:B------:R-:W-:Y:S02]  /*a160*/  SHF.R.U32.HI R5, RZ, R28, R3 ;  /* 0x0000001cff057219 */ /* 0x000fe40000011603 */
[----:B------:R-:W-:Y:S01]  /*a170*/  LOP3.LUT R23, RZ, R4, RZ, 0x33, !PT ;  /* 0x00000004ff177212 */ /* 0x000fe200078e33ff */
[----:B------:R-:W3:Y:S01]  /*a180*/  LDC R25, c[0x0][0x638] ;  /* 0x00018e00ff197b82 */ /* 0x000ee20000000800 */
[----:B------:R-:W-:Y:S01]  /*a190*/  SHF.L.U32 R28, R7, R28, RZ ;  /* 0x0000001c071c7219 */ /* 0x000fe200000006ff */
[----:B------:R-:W-:-:S06]  /*a1a0*/  IMAD.MOV.U32 R4, RZ, RZ, R14 ;  /* 0x000000ffff047224 */ /* 0x000fcc00078e000e */
[----:B------:R-:W0:Y:S01]  /*a1b0*/  LDC R27, c[0x0][0x610] ;  /* 0x00018400ff1b7b82 */ /* 0x000e220000000800 */
[----:B----4-:R-:W-:Y:S05]  /*a1c0*/  @!P0 BRA `(.L_x_257) ;  /* 0x0000000000288947 */ /* 0x010fea0003800000 */
[----:B------:R-:W4:Y:S02]  /*a1d0*/  LDC R3, c[0x0][0x64c] ;  /* 0x00019300ff037b82 */ /* 0x000f240000000800 */
[----:B----4-:R-:W-:-:S05]  /*a1e0*/  IADD3 R3, P0, R14, R3, RZ ;  /* 0x000000030e037210 */ /* 0x010fca0007f1e0ff */
        /* <DEDUP_REMOVED lines=8> */
.L_x_257:
[----:B------:R-:W-:Y:S01]  /*a270*/  ISETP.NE.AND P0, PT, R2, 0x1, PT ;  /* 0x000000010200780c */ /* 0x000fe20003f05270 */
[----:B------:R-:W-:Y:S01]  /*a280*/  IMAD.MOV R13, RZ, RZ, -R13 ;  /* 0x000000ffff0d7224 */ /* 0x000fe200078e0a0d */
[----:B-12---:R-:W-:Y:S01]  /*a290*/  SHF.R.U64 R0, R4, R21, R5 ;  /* 0x0000001504007219 */ /* 0x006fe20000001205 */
[----:B0-----:R-:W-:Y:S01]  /*a2a0*/  VIADD R5, R20, 0xffffffff ;  /* 0xffffffff14057836 */ /* 0x001fe20000000000 */
[----:B------:R-:W-:-:S03]  /*a2b0*/  LOP3.LUT R23, R10, R23, RZ, 0xc0, !PT ;  /* 0x000000170a177212 */ /* 0x000fc600078ec0ff */
[----:B------:R-:W-:Y:S01]  /*a2c0*/  IMAD.MOV R3, RZ, RZ, -R0 ;  /* 0x000000ffff037224 */ /* 0x000fe200078e0a00 */
[----:B------:R-:W-:Y:S01]  /*a2d0*/  LOP3.LUT R5, R12, R5, RZ, 0xc0, !PT ;  /* 0x000000050c057212 */ /* 0x000fe200078ec0ff */
[----:B------:R-:W-:Y:S02]  /*a2e0*/  IMAD R23, R28, R0, R23 ;  /* 0x000000001c177224 */ /* 0x000fe400078e0217 */
[----:B---3--:R-:W-:Y:S02]  /*a2f0*/  IMAD R0, R3, R25, R14 ;  /* 0x0000001903007224 */ /* 0x008fe400078e020e */
[----:B------:R-:W-:Y:S02]  /*a300*/  @P0 IMAD R26, R15, R13, R24 ;  /* 0x0000000d0f1a0224 */ /* 0x000fe400078e0218 */
[----:B------:R-:W-:Y:S02]  /*a310*/  IMAD R4, R0, R20, R5 ;  /* 0x0000001400047224 */ /* 0x000fe400078e0205 */
[----:B------:R-:W-:-:S02]  /*a320*/  IMAD R23, R23, R27, R26 ;  /* 0x0000001b17177224 */ /* 0x000fc400078e021a */
[----:B------:R-:W-:-:S03]  /*a330*/  IMAD.MOV.U32 R3, RZ, RZ, 0x1 ;  /* 0x00000001ff037424 */ /* 0x000fc600078e00ff */
[----:B------:R-:W-:Y:S02]  /*a340*/  SEL R137, R4, R23, !P0 ;  /* 0x0000001704897207 */ /* 0x000fe40004000000 */
[----:B------:R-:W-:Y:S02]  /*a350*/  PRMT R0, R3, 0x7610, R0 ;  /* 0x0000761003007816 */ /* 0x000fe40000000000 */
[----:B------:R-:W-:-:S07]  /*a360*/  SEL R23, R23, R4, !P0 ;  /* 0x0000000417177207 */ /* 0x000fce0004000000 */
.L_x_255:
[----:B------:R-:W-:-:S13]  /*a370*/  LOP3.LUT P0, RZ, R0, 0xff, RZ, 0xc0, !PT ;  /* 0x000000ff00ff7812 */ /* 0x000fda000780c0ff */
[----:B------:R-:W-:Y:S05]  /*a380*/  @P0 BRA `(.L_x_258) ;  /* 0xffffff6800f00947 */ /* 0x000fea000383ffff */
[----:B------:R-:W-:Y:S05]  /*a390*/  EXIT ;  /* 0x000000000000794d */ /* 0x000fea0003800000 */
.L_x_3:
[----:B0-----:R-:W-:Y:S01]  /*a3a0*/  ULDC.64 UR4, c[0x0][0x650] ;  /* 0x0001940000047ab9 */ /* 0x001fe20000000a00 */
        /* <DEDUP_REMOVED lines=25> */
.L_x_260:
[--C-:B------:R-:W-:Y:S01]  /*a540*/  SHF.R.U64 R12, R10, R14, R11.reuse ;  /* 0x0000000e0a0c7219 */ /* 0x100fe2000000120b */
[----:B------:R-:W0:Y:S01]  /*a550*/  LDC R22, c[0x0][0x618] ;  /* 0x00018600ff167b82 */ /* 0x000e220000000800 */
[----:B------:R-:W-:Y:S01]  /*a560*/  I2FP.F32.U32 R6, R4 ;  /* 0x0000000400067245 */ /* 0x000fe20000201000 */
[----:B------:R-:W-:Y:S01]  /*a570*/  ULDC UR4, c[0x0][0x150] ;  /* 0x0000540000047ab9 */ /* 0x000fe20000000800 */
[----:B------:R-:W-:Y:S02]  /*a580*/  SHF.R.U32.HI R5, RZ, R14, R11 ;  /* 0x0000000eff057219 */ /* 0x000fe4000001160b */
[----:B------:R-:W-:Y:S01]  /*a590*/  IADD3 R9, P0, RZ, -R12, RZ ;  /* 0x8000000cff097210 */ /* 0x000fe20007f1e0ff */
[----:B------:R-:W-:Y:S01]  /*a5a0*/  FMUL R11, R6, UR4 ;  /* 0x00000004060b7c20 */ /* 0x000fe20008400000 */
[----:B------:R-:W-:Y:S01]  /*a5b0*/  ULDC UR4, c[0x0][0x154] ;  /* 0x0000550000047ab9 */ /* 0x000fe20000000800 */
[----:B------:R-:W1:Y:S02]  /*a5c0*/  LDC.64 R24, c[0x0][0x640] ;  /* 0x00019000ff187b82 */ /* 0x000e640000000a00 */
[----:B------:R-:W-:-:S02]  /*a5d0*/  IMAD.X R5, RZ, RZ, ~R5, P0 ;  /* 0x000000ffff057224 */ /* 0x000fc400000e0e05 */
[----:B------:R-:W2:Y:S01]  /*a5e0*/  F2I.U32.TRUNC.NTZ R11, R11 ;  /* 0x0000000b000b7305 */ /* 0x000ea2000020f000 */
[----:B------:R-:W-:-:S03]  /*a5f0*/  IMAD.WIDE.U32 R6, R9, R20, R16 ;  /* 0x0000001409067225 */ /* 0x000fc600078e0010 */
[----:B------:R-:W3:Y:S01]  /*a600*/  LDC R13, c[0x0][0x144] ;  /* 0x00005100ff0d7b82 */ /* 0x000ee20000000800 */
[----:B------:R-:W-:-:S04]  /*a610*/  IMAD R8, R5, R20, RZ ;  /* 0x0000001405087224 */ /* 0x000fc800078e02ff */
[----:B------:R-:W-:Y:S02]  /*a620*/  IMAD R5, R9, R21, R8 ;  /* 0x0000001509057224 */ /* 0x000fe400078e0208 */
[----:B------:R-:W-:Y:S01]  /*a630*/  IMAD.MOV.U32 R8, RZ, RZ, -0x1 ;  /* 0xffffffffff087424 */ /* 0x000fe200078e00ff */
[----:B------:R-:W4:Y:S01]  /*a640*/  LDC R14, c[0x0][0x608] ;  /* 0x00018200ff0e7b82 */ /* 0x000f220000000800 */
[----:B------:R-:W-:Y:S01]  /*a650*/  IMAD.IADD R5, R7, 0x1, R5 ;  /* 0x0000000107057824 */ /* 0x000fe200078e0205 */
[----:B------:R-:W-:-:S04]  /*a660*/  I2FP.F32.U32 R7, R3 ;  /* 0x0000000300077245 */ /* 0x000fc80000201000 */
[-C--:B0-----:R-:W-:Y:S01]  /*a670*/  SHF.R.U64 R10, R6, R22.reuse, R5 ;  /* 0x00000016060a7219 */ /* 0x081fe20000001205 */
[----:B--2---:R-:W-:Y:S01]  /*a680*/  IMAD.MOV R6, RZ, RZ, -R11 ;  /* 0x000000ffff067224 */ /* 0x004fe200078e0a0b */
[----:B------:R-:W0:Y:S01]  /*a690*/  LDC R9, c[0x0][0x658] ;  /* 0x00019600ff097b82 */ /* 0x000e220000000800 */
[----:B-1----:R-:W-:Y:S01]  /*a6a0*/  ISETP.NE.U32.AND P0, PT, R24, RZ, PT ;  /* 0x000000ff1800720c */ /* 0x002fe20003f05070 */
[----:B------:R-:W-:Y:S01]  /*a6b0*/  FMUL R7, R7, UR4 ;  /* 0x0000000407077c20 */ /* 0x000fe20008400000 */
[----:B------:R-:W-:Y:S02]  /*a6c0*/  SHF.R.U32.HI R5, RZ, R22, R5 ;  /* 0x00000016ff057219 */ /* 0x000fe40000011605 */
[----:B------:R-:W-:-:S03]  /*a6d0*/  ISETP.NE.AND.EX P0, PT, R25, RZ, PT, P0 ;  /* 0x000000ff1900720c */ /* 0x000fc60003f05300 */
[----:B------:R-:W1:Y:S01]  /*a6e0*/  LDC R20, c[0x0][0x148] ;  /* 0x00005200ff147b82 */ /* 0x000e620000000800 */
[----:B---3--:R-:W-:Y:S02]  /*a6f0*/  IMAD R23, R13, R6, R4 ;  /* 0x000000060d177224 */ /* 0x008fe400078e0204 */
[----:B------:R-:W-:-:S05]  /*a700*/  IMAD.MOV.U32 R6, RZ, RZ, 0x1 ;  /* 0x00000001ff067424 */ /* 0x000fca00078e00ff */
[----:B------:R-:W2:Y:S01]  /*a710*/  LDC R21, c[0x0][0x600] ;  /* 0x00018000ff157b82 */ /* 0x000ea20000000800 */
[-CC-:B----4-:R-:W-:Y:S02]  /*a720*/  SHF.R.U64 R13, R10, R14.reuse, R5.reuse ;  /* 0x0000000e0a0d7219 */ /* 0x190fe40000001205 */
[----:B------:R-:W-:Y:S02]  /*a730*/  SHF.R.U32.HI R4, RZ, R14, R5 ;  /* 0x0000000eff047219 */ /* 0x000fe40000011605 */
[----:B------:R3:W4:Y:S03]  /*a740*/  F2I.U32.TRUNC.NTZ R14, R7 ;  /* 0x00000007000e7305 */ /* 0x000726000020f000 */
[----:B------:R-:W1:Y:S01]  /*a750*/  LDC R26, c[0x0][0x648] ;  /* 0x00019200ff1a7b82 */ /* 0x000e620000000800 */
[-C--:B0-----:R-:W-:Y:S02]  /*a760*/  SHF.R.U64 R15, R13, R9.reuse, R4 ;  /* 0x000000090d0f7219 */ /* 0x081fe40000001204 */
[----:B------:R-:W-:-:S02]  /*a770*/  SHF.L.U32 R8, R8, R9, RZ ;  /* 0x0000000908087219 */ /* 0x000fc400000006ff */
[-C--:B------:R-:W-:Y:S01]  /*a780*/  SHF.R.U32.HI R5, RZ, R9.reuse, R4 ;  /* 0x00000009ff057219 */ /* 0x080fe20000011604 */
[----:B------:R-:W-:Y:S01]  /*a790*/  IMAD.MOV.U32 R4, RZ, RZ, R15 ;  /* 0x000000ffff047224 */ /* 0x000fe200078e000f */
[----:B------:R-:W-:Y:S01]  /*a7a0*/  SHF.L.U32 R22, R6, R9, RZ ;  /* 0x0000000906167219 */ /* 0x000fe200000006ff */
[----:B------:R-:W0:Y:S01]  /*a7b0*/  LDC R27, c[0x0][0x638] ;  /* 0x00018e00ff1b7b82 */ /* 0x000e220000000800 */
[----:B------:R-:W-:-:S07]  /*a7c0*/  LOP3.LUT R28, RZ, R8, RZ, 0x33, !PT ;  /* 0x00000008ff1c7212 */ /* 0x000fce00078e33ff */
        /* <DEDUP_REMOVED lines=12> */
.L_x_261:
[----:B------:R-:W-:Y:S01]  /*a890*/  ISETP.NE.AND P0, PT, R2, 0x1, PT ;  /* 0x000000010200780c */ /* 0x000fe20003f05270 */
[----:B--2---:R-:W-:Y:S01]  /*a8a0*/  VIADD R7, R21, 0xffffffff ;  /* 0xffffffff15077836 */ /* 0x004fe20000000000 */
[----:B-1----:R-:W-:Y:S01]  /*a8b0*/  SHF.R.U64 R5, R4, R26, R5 ;  /* 0x0000001a04057219 */ /* 0x002fe20000001205 */
[----:B------:R-:W-:Y:S01]  /*a8c0*/  IMAD.MOV R14, RZ, RZ, -R14 ;  /* 0x000000ffff0e7224 */ /* 0x000fe200078e0a0e */
[----:B------:R-:W-:Y:S01]  /*a8d0*/  LOP3.LUT R4, R13, R28, RZ, 0xc0, !PT ;  /* 0x0000001c0d047212 */ /* 0x000fe200078ec0ff */
[----:B------:R-:W-:Y:S01]  /*a8e0*/  IMAD.MOV.U32 R8, RZ, RZ, R12 ;  /* 0x000000ffff087224 */ /* 0x000fe200078e000c */
[----:B------:R-:W-:Y:S01]  /*a8f0*/  LOP3.LUT R10, R10, R7, RZ, 0xc0, !PT ;  /* 0x000000070a0a7212 */ /* 0x000fe200078ec0ff */
[----:B------:R-:W-:Y:S02]  /*a900*/  IMAD.MOV R6, RZ, RZ, -R5 ;  /* 0x000000ffff067224 */ /* 0x000fe400078e0a05 */
[----:B------:R-:W-:-:S04]  /*a910*/  IMAD R4, R22, R5, R4 ;  /* 0x0000000516047224 */ /* 0x000fc800078e0204 */
[----:B------:R-:W-:Y:S02]  /*a920*/  @P0 IMAD R23, R20, R14, R3 ;  /* 0x0000000e14170224 */ /* 0x000fe400078e0203 */
[----:B0-----:R-:W-:Y:S02]  /*a930*/  IMAD R3, R6, R27, R15 ;  /* 0x0000001b06037224 */ /* 0x001fe400078e020f */
[----:B------:R-:W-:Y:S02]  /*a940*/  IMAD R7, R4, R29, R23 ;  /* 0x0000001d04077224 */ /* 0x000fe400078e0217 */
[----:B------:R-:W-:Y:S02]  /*a950*/  IMAD R4, R3, R21, R10 ;  /* 0x0000001503047224 */ /* 0x000fe400078e020a */
[----:B------:R-:W-:-:S03]  /*a960*/  IMAD.MOV.U32 R6, RZ, RZ, 0x1 ;  /* 0x00000001ff067424 */ /* 0x000fc600078e00ff */
[----:B------:R-:W-:Y:S02]  /*a970*/  SEL R9, R4, R7, !P0 ;  /* 0x0000000704097207 */ /* 0x000fe40004000000 */
[----:B------:R-:W-:-:S07]  /*a980*/  SEL R7, R7, R4, !P0 ;  /* 0x0000000407077207 */ /* 0x000fce0004000000 */
.L_x_259:
[----:B------:R-:W-:-:S08]  /*a990*/  NOP ;  /* 0x0000000000007918 */ /* 0x000fd00000000000 */
[----:B------:R-:W0:-:S00]  /*a9a0*/  USETMAXREG.DEALLOC.CTAPOOL 0x28 ;  /* 0x00000028000079c8 */ /* 0x000e0000080e0500 */
[----:B0-----:R-:W-:-:S13]  /*a9b0*/  ISETP.NE.AND P0, PT, R0, RZ, PT ;  /* 0x000000ff0000720c */ /* 0x001fda0003f05270 */
[----:B------:R-:W-:Y:S05]  /*a9c0*/  @P0 EXIT ;  /* 0x000000000000094d */ /* 0x000fea0003800000 */
[----:B------:R-:W-:Y:S01]  /*a9d0*/  LOP3.LUT P0, RZ, R6, 0xff, RZ, 0xc0, !PT ;  /* 0x000000ff06ff7812 */ /* 0x000fe2000780c0ff */
[----:B------:R-:W-:Y:S02]  /*a9e0*/  IMAD.MOV.U32 R0, RZ, RZ, 0x1 ;  /* 0x00000001ff007424 */ /* 0x000fe400078e00ff */
[----:B------:R-:W-:-:S10]  /*a9f0*/  IMAD.MOV.U32 R12, RZ, RZ, RZ ;  /* 0x000000ffff0c7224 */ /* 0x000fd400078e00ff */
[----:B------:R-:W-:Y:S05]  /*aa00*/  @!P0 BRA `(.L_x_262) ;  /* 0x0000000c00308947 */ /* 0x000fea0003800000 */
[----:B------:R-:W0:Y:S01]  /*aa10*/  LDC R0, c[0x0][0x28c] ;  /* 0x0000a300ff007b82 */ /* 0x000e220000000800 */
[----:B------:R-:W-:Y:S01]  /*aa20*/  ULDC UR5, c[0x0][0x600] ;  /* 0x0001800000057ab9 */ /* 0x000fe20000000800 */
[----:B------:R-:W-:Y:S01]  /*aa30*/  ULDC UR4, c[0x0][0xc] ;  /* 0x0000030000047ab9 */ /* 0x000fe20000000800 */
[----:B------:R-:W-:Y:S01]  /*aa40*/  UIADD3 UR16, UR5, -0x1, URZ ;  /* 0xffffffff05107890 */ /* 0x000fe2000fffe03f */
[C---:B------:R-:W-:Y:S01]  /*aa50*/  LOP3.LUT P2, RZ, R18.reuse, 0x7f, RZ, 0xc0, !PT ;  /* 0x0000007f12ff7812 */ /* 0x040fe2000784c0ff */
[----:B------:R-:W-:Y:S01]  /*aa60*/  ULDC UR6, c[0x0][0x658] ;  /* 0x0001960000067ab9 */ /* 0x000fe20000000800 */
[----:B------:R-:W-:Y:S01]  /*aa70*/  ULDC UR5, c[0x0][0x10] ;  /* 0x0000040000057ab9 */ /* 0x000fe20000000800 */
[----:B------:R-:W-:Y:S01]  /*aa80*/  UMOV UR7, 0xffffffff ;  /* 0xffffffff00077882 */ /* 0x000fe20000000000 */
[----:B------:R-:W-:Y:S01]  /*aa90*/  UMOV UR8, 0x1 ;  /* 0x0000000100087882 */ /* 0x000fe20000000000 */
[----:B------:R-:W-:Y:S01]  /*aaa0*/  UIMAD.WIDE.U32 UR4, UR4, UR5, URZ ;  /* 0x00000005040472a5 */ /* 0x000fe2000f8e003f */
[----:B------:R-:W-:Y:S01]  /*aab0*/  LOP3.LUT P0, RZ, R18, 0x1f, RZ, 0xc0, !PT ;  /* 0x0000001f12ff7812 */ /* 0x000fe2000780c0ff */
[----:B------:R-:W-:Y:S01]  /*aac0*/  USHF.L.U32 UR7, UR7, UR6, URZ ;  /* 0x0000000607077299 */ /* 0x000fe2000800063f */
[----:B------:R-:W-:Y:S01]  /*aad0*/  BSSY B0, `(.L_x_262) ;  /* 0x00000bf000007945 */ /* 0x000fe20003800000 */
[----:B------:R-:W-:Y:S01]  /*aae0*/  USHF.L.U32 UR18, UR8, UR6, URZ ;  /* 0x0000000608127299 */ /* 0x000fe2000800063f */
[----:B------:R-:W-:Y:S01]  /*aaf0*/  IMAD.MOV.U32 R13, RZ, RZ, 0x1 ;  /* 0x00000001ff0d7424 */ /* 0x000fe200078e00ff */
[----:B------:R-:W-:Y:S01]  /*ab00*/  LOP3.LUT R11, R19, 0x2, RZ, 0xfc, !PT ;  /* 0x00000002130b7812 */ /* 0x000fe200078efcff */
[----:B------:R-:W-:Y:S01]  /*ab10*/  ULDC UR6, c[0x0][0x14] ;  /* 0x0000050000067ab9 */ /* 0x000fe20000000800 */
[----:B------:R-:W-:Y:S01]  /*ab20*/  PLOP3.LUT P0, PT, P0, P2, PT, 0x8a, 0x0 ;  /* 0x000000000000781c */ /* 0x000fe20000705172 */
[----:B------:R-:W-:Y:S01]  /*ab30*/  UIMAD.WIDE.U32 UR20, UR4, UR6, URZ ;  /* 0x00000006041472a5 */ /* 0x000fe2000f8e003f */
[----:B------:R-:W-:Y:S01]  /*ab40*/  IMAD.MOV.U32 R12, RZ, RZ, RZ ;  /* 0x000000ffff0c7224 */ /* 0x000fe200078e00ff */
[----:B------:R-:W-:-:S02]  /*ab50*/  UIMAD UR13, UR5, UR6, URZ ;  /* 0x00000006050d72a4 */ /* 0x000fc4000f8e023f */
[----:B------:R-:W-:Y:S01]  /*ab60*/  ULOP3.LUT UR17, URZ, UR7, URZ, 0x33, !UPT ;  /* 0x000000073f117292 */ /* 0x000fe2000f8e333f */
[----:B0-----:R-:W-:Y:S01]  /*ab70*/  VIADD R0, R0, 0x7f ;  /* 0x0000007f00007836 */ /* 0x001fe20000000000 */
[----:B------:R-:W-:Y:S01]  /*ab80*/  UIADD3 UR13, UR21, UR13, URZ ;  /* 0x0000000d150d7290 */ /* 0x000fe2000fffe03f */
[----:B------:R-:W-:-:S03]  /*ab90*/  ULDC.64 UR22, c[0x0][0x198] ;  /* 0x0000660000167ab9 */ /* 0x000fc60000000a00 */
[----:B------:R-:W-:-:S04]  /*aba0*/  SHF.R.S32.HI R3, RZ, 0x1f, R0 ;  /* 0x0000001fff037819 */ /* 0x000fc80000011400 */
[----:B------:R-:W-:Y:S01]  /*abb0*/  LEA.HI R3, R3, R0, RZ, 0x7 ;  /* 0x0000000003037211 */ /* 0x000fe200078f38ff */
[----:B------:R-:W-:-:S03]  /*abc0*/  IMAD.MOV.U32 R0, RZ, RZ, 0x1 ;  /* 0x00000001ff007424 */ /* 0x000fc600078e00ff */
[----:B------:R-:W-:-:S05]  /*abd0*/  SHF.R.S32.HI R3, RZ, 0x7, R3 ;  /* 0x00000007ff037819 */ /* 0x000fca0000011403 */
[----:B------:R-:W-:-:S07]  /*abe0*/  VIADD R10, R3, 0x1 ;  /* 0x00000001030a7836 */ /* 0x000fce0000000000 */
.L_x_274:
[----:B------:R-:W-:-:S03]  /*abf0*/  UMOV UR4, 0xffffffff ;  /* 0xffffffff00047882 */ /* 0x000fc60000000000 */
[----:B------:R-:W-:Y:S05]  /*ac00*/  BRA.DIV UR4, `(.L_x_263) ;  /* 0x0000000e04bc7947 */ /* 0x000fea000b800000 */
[----:B------:R-:W-:-:S13]  /*ac10*/  ELECT P6, URZ, PT ;  /* 0x00000000003f782f */ /* 0x000fda00038c0000 */
.L_x_286:
[----:B------:R-:W0:Y:S01]  /*ac20*/  LDC R4, c[0x0][0x28c] ;  /* 0x0000a300ff047b82 */ /* 0x000e220000000800 */
[----:B------:R-:W-:Y:S01]  /*ac30*/  BSSY B1, `(.L_x_264) ;  /* 0x0000037000017945 */ /* 0x000fe20003800000 */
[----:B0-----:R-:W-:-:S13]  /*ac40*/  ISETP.LT.OR P6, PT, R4, 0x1, !P6 ;  /* 0x000000010400780c */ /* 0x001fda00077c1670 */
[----:B------:R-:W-:Y:S05]  /*ac50*/  @P6 BRA `(.L_x_265) ;  /* 0x0000000000d06947 */ /* 0x000fea0003800000 */
[----:B------:R-:W-:Y:S02]  /*ac60*/  IMAD R15, R9, 0x70, RZ ;  /* 0x00000070090f7824 */ /* 0x000fe400078e02ff */
[----:B------:R-:W-:Y:S02]  /*ac70*/  IMAD R18, R7, 0xc0, RZ ;  /* 0x000000c007127824 */ /* 0x000fe400078e02ff */
[----:B------:R-:W-:Y:S02]  /*ac80*/  IMAD.MOV.U32 R20, RZ, RZ, RZ ;  /* 0x000000ffff147224 */ /* 0x000fe400078e00ff */
[----:B------:R-:W-:Y:S02]  /*ac90*/  IMAD.MOV.U32 R4, RZ, RZ, R10 ;  /* 0x000000ffff047224 */ /* 0x000fe400078e000a */
[----:B------:R-:W-:Y:S02]  /*aca0*/  IMAD.MOV.U32 R5, RZ, RZ, R0 ;  /* 0x000000ffff057224 */ /* 0x000fe400078e0000 */
[----:B------:R-:W-:-:S07]  /*acb0*/  IMAD.MOV.U32 R6, RZ, RZ, R12 ;  /* 0x000000ffff067224 */ /* 0x000fce00078e000c */
.L_x_269:
[----:B------:R-:W0:Y:S01]  /*acc0*/  S2R R14, SR_CgaCtaId ;  /* 0x00000000000e7919 */ /* 0x000e220000008800 */
[----:B------:R-:W-:Y:S01]  /*acd0*/  MOV R7, 0x400 ;  /* 0x0000040000077802 */ /* 0x000fe20000000f00 */
[----:B------:R-:W1:Y:S03]  /*ace0*/  @!P2 LDC R9, c[0x0][0x500] ;  /* 0x00014000ff09ab82 */ /* 0x000e660000000800 */
[----:B0-----:R-:W-:Y:S02]  /*acf0*/  LEA R21, R14, R7, 0x18 ;  /* 0x000000070e157211 */ /* 0x001fe400078ec0ff */
[----:B------:R-:W-:-:S03]  /*ad00*/  SHF.L.U32 R7, R5, 0x1f, RZ ;  /* 0x0000001f05077819 */ /* 0x000fc600000006ff */
[----:B------:R-:W-:-:S04]  /*ad10*/  IMAD R14, R6, 0x8, R21 ;  /* 0x00000008060e7824 */ /* 0x000fc800078e0215 */
[----:B------:R-:W0:Y:S02]  /*ad20*/  SYNCS.PHASECHK.TRANS64.TRYWAIT P1, [R14+URZ+0x28], R7 ;  /* 0x000028070e0075a7 */ /* 0x000e24000802017f */
[----:B01----:R-:W-:Y:S05]  /*ad30*/  @!P1 BRA `(.L_x_266) ;  /* 0x0000000c00909947 */ /* 0x003fea0003800000 */
.L_x_287:
[----:B0-----:R-:W-:Y:S01]  /*ad40*/  PRMT R7, R11, 0x9910, RZ ;  /* 0x000099100b077816 */ /* 0x001fe200000000ff */
[----:B------:R0:W-:Y:S03]  /*ad50*/  @!P2 SYNCS.ARRIVE.TRANS64 RZ, [R14+URZ], R9 ;  /* 0x000000090effa9a7 */ /* 0x0001e6000800003f */
[----:B------:R-:W-:-:S13]  /*ad60*/  ISETP.NE.AND P1, PT, R7, 0x2, PT ;  /* 0x000000020700780c */ /* 0x000fda0003f25270 */
[----:B0-----:R-:W-:Y:S05]  /*ad70*/  @P1 BRA `(.L_x_267) ;  /* 0x0000000000041947 */ /* 0x001fea0003800000 */
[----:B------:R-:W-:Y:S01]  /*ad80*/  BPT.TRAP 0x1 ;  /* 0x000000040000795c */ /* 0x000fe20000300000 */
.L_x_267:
[----:B------:R-:W-:Y:S05]  /*ad90*/  @P0 BRA `(.L_x_268) ;  /* 0x0000000000040947 */ /* 0x000fea0003800000 */
[----:B------:R-:W-:Y:S01]  /*ada0*/  BPT.TRAP 0x1 ;  /* 0x000000040000795c */ /* 0x000fe20000300000 */
.L_x_268:
[--C-:B------:R-:W-:Y:S01]  /*adb0*/  IMAD R7, R6, 0x6000, R21.reuse ;  /* 0x0000600006077824 */ /* 0x100fe200078e0215 */
[----:B------:R-:W-:Y:S01]  /*adc0*/  R2UR UR9, R14 ;  /* 0x000000000e0972ca */ /* 0x000fe200000e0000 */
[----:B------:R-:W-:Y:S01]  /*add0*/  IMAD R21, R6, 0x3800, R21 ;  /* 0x0000380006157824 */ /* 0x000fe200078e0215 */
[----:B------:R-:W-:Y:S01]  /*ade0*/  UIADD3 UR4, UP0, UR22, 0xf0, URZ ;  /* 0x000000f016047890 */ /* 0x000fe2000ff1e03f */
[----:B------:R-:W-:Y:S01]  /*adf0*/  VIADD R4, R4, 0xffffffff ;  /* 0xffffffff04047836 */ /* 0x000fe20000000000 */
[----:B------:R-:W-:Y:S01]  /*ae00*/  R2UR UR5, R7 ;  /* 0x00000000070572ca */ /* 0x000fe200000e0000 */
[----:B------:R-:W-:Y:S01]  /*ae10*/  UIADD3 UR24, UP1, UR22, 0x1f0, URZ ;  /* 0x000001f016187890 */ /* 0x000fe2000ff3e03f */
[----:B------:R-:W-:Y:S01]  /*ae20*/  R2UR UR8, R21 ;  /* 0x00000000150872ca */ /* 0x000fe200000e0000 */
[----:B------:R-:W-:Y:S01]  /*ae30*/  VIADD R6, R6, 0x1 ;  /* 0x0000000106067836 */ /* 0x000fe20000000000 */
[----:B------:R-:W-:Y:S01]  /*ae40*/  R2UR UR11, R18 ;  /* 0x00000000120b72ca */ /* 0x000fe200000e0000 */
[----:B------:R-:W-:Y:S01]  /*ae50*/  UIADD3.X UR25, URZ, UR23, URZ, UP1, !UPT ;  /* 0x000000173f197290 */ /* 0x000fe20008ffe43f */
[----:B------:R-:W-:Y:S01]  /*ae60*/  R2UR UR10, R20 ;  /* 0x00000000140a72ca */ /* 0x000fe200000e0000 */
[----:B------:R-:W-:Y:S01]  /*ae70*/  UMOV UR6, 0x0 ;  /* 0x0000000000067882 */ /* 0x000fe20000000000 */
[----:B------:R-:W-:Y:S01]  /*ae80*/  R2UR UR12, R8 ;  /* 0x00000000080c72ca */ /* 0x000fe200000e0000 */
[----:B------:R-:W-:Y:S01]  /*ae90*/  UMOV UR7, 0x10000000 ;  /* 0x1000000000077882 */ /* 0x000fe20000000000 */
[----:B------:R-:W-:Y:S01]  /*aea0*/  R2UR UR19, R15 ;  /* 0x000000000f1372ca */ /* 0x000fe200000e0000 */
[----:B------:R-:W-:Y:S01]  /*aeb0*/  VIADD R20, R20, 0x80 ;  /* 0x0000008014147836 */ /* 0x000fe20000000000 */
[----:B------:R-:W-:Y:S01]  /*aec0*/  ISETP.GT.AND P3, PT, R4, 0x1, PT ;  /* 0x000000010400780c */ /* 0x000fe20003f64270 */
[----:B------:R-:W-:Y:S01]  /*aed0*/  UIADD3 UR14, UR5, 0x100, URZ ;  /* 0x00000100050e7890 */ /* 0x000fe2000fffe03f */
[----:B------:R-:W-:Y:S01]  /*aee0*/  ISETP.NE.AND P1, PT, R6, 0x5, PT ;  /* 0x000000050600780c */ /* 0x000fe20003f25270 */
[----:B------:R-:W-:-:S02]  /*aef0*/  UIADD3.X UR5, URZ, UR23, URZ, UP0, !UPT ;  /* 0x000000173f057290 */ /* 0x000fc400087fe43f */
[----:B------:R-:W-:Y:S01]  /*af00*/  UIADD3 UR15, UR8, 0x1e100, URZ ;  /* 0x0001e100080f7890 */ /* 0x000fe2000fffe03f */
[----:B------:R-:W-:Y:S02]  /*af10*/  SEL R14, RZ, 0x1, P1 ;  /* 0x00000001ff0e7807 */ /* 0x000fe40000800000 */
[----:B------:R-:W-:Y:S01]  /*af20*/  UMOV UR8, UR14 ;  /* 0x0000000e00087c82 */ /* 0x000fe20008000000 */
[----:B------:R-:W-:Y:S02]  /*af30*/  SEL R6, R6, RZ, P1 ;  /* 0x000000ff06067207 */ /* 0x000fe40000800000 */
[----:B------:R-:W-:Y:S01]  /*af40*/  LOP3.LUT R5, R5, R14, RZ, 0x3c, !PT ;  /* 0x0000000e05057212 */ /* 0x000fe200078e3cff */
[----:B------:R0:W-:Y:S02]  /*af50*/  UTMALDG.3D [UR8], [UR4], desc[UR6] ;  /* 0x00000608040075b4 */ /* 0x0001e40008011000 */
[----:B0-----:R-:W-:Y:S01]  /*af60*/  UMOV UR8, UR15 ;  /* 0x0000000f00087c82 */ /* 0x001fe20008000000 */
[----:B------:R-:W-:-:S02]  /*af70*/  UMOV UR11, UR19 ;  /* 0x00000013000b7c82 */ /* 0x000fc40008000000 */
[----:B------:R0:W-:Y:S02]  /*af80*/  UTMALDG.3D [UR8], [UR24], desc[UR6] ;  /* 0x00000608180075b4 */ /* 0x0001e40008011000 */
[----:B0-----:R-:W-:Y:S05]  /*af90*/  @P3 BRA `(.L_x_269) ;  /* 0xfffffffc00483947 */ /* 0x001fea000383ffff */
.L_x_265:
[----:B------:R-:W-:Y:S05]  /*afa0*/  BSYNC B1 ;  /* 0x0000000000017941 */ /* 0x000fea0003800000 */
.L_x_264:
[----:B------:R-:W-:Y:S01]  /*afb0*/  LOP3.LUT P3, RZ, R13, 0xff, RZ, 0xc0, !PT ;  /* 0x000000ff0dff7812 */ /* 0x000fe2000786c0ff */
[----:B------:R-:W-:Y:S01]  /*afc0*/  IMAD.IADD R12, R3, 0x1, R12 ;  /* 0x00000001030c7824 */ /* 0x000fe200078e020c */
[----:B------:R-:W-:Y:S01]  /*afd0*/  IADD3 R16, P4, R16, UR20, RZ ;  /* 0x0000001410107c10 */ /* 0x000fe2000ff9e0ff */
[----:B------:R-:W-:Y:S01]  /*afe0*/  ULDC.64 UR4, c[0x0][0x650] ;  /* 0x0001940000047ab9 */ /* 0x000fe20000000a00 */
[----:B------:R-:W-:Y:S01]  /*aff0*/  BSSY B1, `(.L_x_270) ;  /* 0x000006a000017945 */ /* 0x000fe20003800000 */
[----:B------:R-:W-:Y:S01]  /*b000*/  IMAD.MOV.U32 R9, RZ, RZ, -0x1 ;  /* 0xffffffffff097424 */ /* 0x000fe200078e00ff */
[----:B------:R-:W-:Y:S01]  /*b010*/  ISETP.GT.U32.AND P1, PT, R12, 0x4, PT ;  /* 0x000000040c00780c */ /* 0x000fe20003f24070 */
[----:B------:R-:W-:Y:S01]  /*b020*/  IMAD.MOV.U32 R8, RZ, RZ, -0x1 ;  /* 0xffffffffff087424 */ /* 0x000fe200078e00ff */
[----:B------:R-:W-:Y:S02]  /*b030*/  IADD3.X R17, R17, UR13, RZ, P4, !PT ;  /* 0x0000000d11117c10 */ /* 0x000fe4000a7fe4ff */
[----:B------:R-:W-:-:S02]  /*b040*/  ISETP.LT.U32.AND P1, PT, R3, 0x5, P1 ;  /* 0x000000050300780c */ /* 0x000fc40000f21070 */
[----:B------:R-:W-:Y:S01]  /*b050*/  PRMT R13, RZ, 0x7610, R13 ;  /* 0x00007610ff0d7816 */ /* 0x000fe2000000000d */
[----:B------:R-:W0:Y:S01]  /*b060*/  @P3 S2R R5, SR_CgaCtaId ;  /* 0x0000000000053919 */ /* 0x000e220000008800 */
[----:B------:R-:W-:-:S04]  /*b070*/  @P3 MOV R4, 0x400 ;  /* 0x0000040000043802 */ /* 0x000fc80000000f00 */
[----:B0-----:R-:W-:Y:S01]  /*b080*/  @P3 LEA R6, R5, R4, 0x18 ;  /* 0x0000000405063211 */ /* 0x001fe200078ec0ff */
[----:B------:R-:W-:-:S03]  /*b090*/  IMAD.WIDE.U32 R4, R12, -0x33333333, RZ ;  /* 0xcccccccd0c047825 */ /* 0x000fc600078e00ff */
[----:B------:R0:W-:Y:S01]  /*b0a0*/  @P3 SYNCS.ARRIVE.TRANS64.A1T0 RZ, [R6+URZ+0x68], RZ ;  /* 0x000068ff06ff39a7 */ /* 0x0001e2000810003f */
[----:B------:R-:W-:Y:S02]  /*b0b0*/  ISETP.GE.U32.AND P3, PT, R3, 0x5, PT ;  /* 0x000000050300780c */ /* 0x000fe40003f66070 */
[----:B------:R-:W-:Y:S02]  /*b0c0*/  SHF.R.U32.HI R7, RZ, 0x2, R5 ;  /* 0x00000002ff077819 */ /* 0x000fe40000011605 */
[----:B------:R-:W-:Y:S02]  /*b0d0*/  SEL R5, RZ, 0x1, !P1 ;  /* 0x00000001ff057807 */ /* 0x000fe40004800000 */
[----:B------:R-:W-:Y:S01]  /*b0e0*/  ISETP.GE.U32.AND P1, PT, R16, UR4, PT ;  /* 0x0000000410007c0c */ /* 0x000fe2000bf26070 */
[----:B------:R-:W-:Y:S01]  /*b0f0*/  IMAD R12, R7, -0x5, R12 ;  /* 0xfffffffb070c7824 */ /* 0x000fe200078e020c */
[----:B------:R-:W-:Y:S02]  /*b100*/  LOP3.LUT R0, R0, R5, RZ, 0x3c, !PT ;  /* 0x0000000500007212 */ /* 0x000fe400078e3cff */
[----:B------:R-:W-:-:S02]  /*b110*/  ISETP.GE.U32.AND.EX P1, PT, R17, UR5, PT, P1 ;  /* 0x0000000511007c0c */ /* 0x000fc4000bf26110 */
[----:B------:R-:W-:Y:S02]  /*b120*/  PRMT R4, RZ, 0x7610, R4 ;  /* 0x00007610ff047816 */ /* 0x000fe40000000004 */
[----:B------:R-:W-:Y:S01]  /*b130*/  @P3 LOP3.LUT R0, R0, 0x1, R7, 0x78, !PT ;  /* 0x0000000100003812 */ /* 0x000fe200078e7807 */
[----:B------:R-:W-:-:S08]  /*b140*/  IMAD.MOV.U32 R7, RZ, RZ, -0x1 ;  /* 0xffffffffff077424 */ /* 0x000fd000078e00ff */
[----:B0-----:R-:W-:Y:S05]  /*b150*/  @P1 BRA `(.L_x_271) ;  /* 0x00000004004c1947 */ /* 0x001fea0003800000 */
[----:B------:R-:W-:Y:S01]  /*b160*/  ULDC.64 UR4, c[0x0][0x628] ;  /* 0x00018a0000047ab9 */ /* 0x000fe20000000a00 */
[----:B------:R-:W0:Y:S01]  /*b170*/  S2R R15, SR_CTAID.X ;  /* 0x00000000000f7919 */ /* 0x000e220000002500 */
[----:B------:R-:W-:Y:S01]  /*b180*/  ISETP.NE.U32.AND P1, PT, RZ, UR4, PT ;  /* 0x00000004ff007c0c */ /* 0x000fe2000bf25070 */
[----:B------:R-:W-:Y:S01]  /*b190*/  ULDC UR7, c[0x0][0x630] ;  /* 0x00018c0000077ab9 */ /* 0x000fe20000000800 */
[----:B------:R-:W-:Y:S01]  /*b1a0*/  IMAD.MOV.U32 R4, RZ, RZ, R16 ;  /* 0x000000ffff047224 */ /* 0x000fe200078e0010 */
[----:B------:R-:W1:Y:S01]  /*b1b0*/  S2R R14, SR_CTAID.Y ;  /* 0x00000000000e7919 */ /* 0x000e620000002600 */
[----:B------:R-:W-:Y:S01]  /*b1c0*/  ISETP.NE.AND.EX P1, PT, RZ, UR5, PT, P1 ;  /* 0x00000005ff007c0c */ /* 0x000fe2000bf25310 */
[----:B------:R-:W-:-:S12]  /*b1d0*/  IMAD.MOV.U32 R5, RZ, RZ, R17 ;  /* 0x000000ffff057224 */ /* 0x000fd800078e0011 */
[----:B------:R-:W-:Y:S05]  /*b1e0*/  @!P1 BRA `(.L_x_272) ;  /* 0x0000000000289947 */ /* 0x000fea0003800000 */
[----:B------:R-:W-:Y:S02]  /*b1f0*/  ULDC UR6, c[0x0][0x634] ;  /* 0x00018d0000067ab9 */ /* 0x000fe40000000800 */
[----:B------:R-:W-:-:S05]  /*b200*/  IADD3 R9, P1, R16, UR6, RZ ;  /* 0x0000000610097c10 */ /* 0x000fca000ff3e0ff */
[----:B------:R-:W-:-:S04]  /*b210*/  IMAD.X R21, RZ, RZ, R17, P1 ;  /* 0x000000ffff157224 */ /* 0x000fc800008e0611 */
[----:B------:R-:W-:-:S04]  /*b220*/  IMAD.WIDE.U32 R6, R21, UR4, RZ ;  /* 0x0000000415067c25 */ /* 0x000fc8000f8e00ff */
[----:B------:R-:W-:-:S04]  /*b230*/  IMAD.WIDE.U32 R6, P1, R9, UR5, R6 ;  /* 0x0000000509067c25 */ /* 0x000fc8000f820006 */
[----:B------:R-:W-:-:S04]  /*b240*/  IMAD.WIDE.U32 R8, R9, UR4, RZ ;  /* 0x0000000409087c25 */ /* 0x000fc8000f8e00ff */
[----:B------:R-:W-:Y:S01]  /*b250*/  IMAD.X R5, RZ, RZ, RZ, P1 ;  /* 0x000000ffff057224 */ /* 0x000fe200008e06ff */
[----:B------:R-:W-:Y:S01]  /*b260*/  IADD3 RZ, P1, R9, R6, RZ ;  /* 0x0000000609ff7210 */ /* 0x000fe20007f3e0ff */
[----:B------:R-:W-:-:S04]  /*b270*/  IMAD.MOV.U32 R4, RZ, RZ, R7 ;  /* 0x000000ffff047224 */ /* 0x000fc800078e0007 */
[----:B------:R-:W-:-:S08]  /*b280*/  IMAD.WIDE.U32.X R4, R21, UR5, R4, P1 ;  /* 0x0000000515047c25 */ /* 0x000fd000088e0404 */
.L_x_272:
[--C-:B------:R-:W-:Y:S01]  /*b290*/  SHF.R.U64 R8, R4, UR7, R5.reuse ;  /* 0x0000000704087c19 */ /* 0x100fe20008001205 */
[----:B------:R-:W-:Y:S01]  /*b2a0*/  ULDC.64 UR4, c[0x0][0x620] ;  /* 0x0001880000047ab9 */ /* 0x000fe20000000a00 */
[----:B------:R-:W-:Y:S01]  /*b2b0*/  SHF.R.U32.HI R4, RZ, UR7, R5 ;  /* 0x00000007ff047c19 */ /* 0x000fe20008011605 */
[----:B------:R-:W2:Y:S01]  /*b2c0*/  LDC R24, c[0x0][0x144] ;  /* 0x00005100ff187b82 */ /* 0x000ea20000000800 */
[----:B------:R-:W-:Y:S01]  /*b2d0*/  IADD3 R7, P1, RZ, -R8, RZ ;  /* 0x80000008ff077210 */ /* 0x000fe20007f3e0ff */
[----:B------:R-:W-:Y:S01]  /*b2e0*/  ULDC.64 UR8, c[0x0][0x640] ;  /* 0x0001900000087ab9 */ /* 0x000fe20000000a00 */
[----:B0-----:R-:W-:Y:S01]  /*b2f0*/  I2FP.F32.U32 R9, R15 ;  /* 0x0000000f00097245 */ /* 0x001fe20000201000 */
[----:B------:R-:W-:Y:S02]  /*b300*/  ULDC UR6, c[0x0][0x608] ;  /* 0x0001820000067ab9 */ /* 0x000fe40000000800 */
[----:B------:R-:W-:Y:S01]  /*b310*/  IMAD.X R4, RZ, RZ, ~R4, P1 ;  /* 0x000000ffff047224 */ /* 0x000fe200008e0e04 */
[----:B------:R-:W-:Y:S01]  /*b320*/  ISETP.NE.U32.AND P1, PT, RZ, UR8, PT ;  /* 0x00000008ff007c0c */ /* 0x000fe2000bf25070 */
[----:B------:R-:W0:Y:S02]  /*b330*/  LDC R21, c[0x0][0x148] ;  /* 0x00005200ff157b82 */ /* 0x000e240000000800 */
[----:B------:R-:W-:Y:S01]  /*b340*/  IMAD R6, R4, UR4, RZ ;  /* 0x0000000404067c24 */ /* 0x000fe2000f8e02ff */
[----:B------:R-:W-:Y:S01]  /*b350*/  ISETP.NE.AND.EX P1, PT, RZ, UR9, PT, P1 ;  /* 0x00000009ff007c0c */ /* 0x000fe2000bf25310 */
[----:B------:R-:W-:Y:S01]  /*b360*/  IMAD.WIDE.U32 R4, R7, UR4, R16 ;  /* 0x0000000407047c25 */ /* 0x000fe2000f8e0010 */
[----:B------:R-:W-:-:S03]  /*b370*/  ULDC UR4, c[0x0][0x150] ;  /* 0x0000540000047ab9 */ /* 0x000fc60000000800 */
[----:B------:R-:W-:Y:S02]  /*b380*/  IMAD R7, R7, UR5, R6 ;  /* 0x0000000507077c24 */ /* 0x000fe4000f8e0206 */
[----:B------:R-:W-:Y:S01]  /*b390*/  FMUL R6, R9, UR4 ;  /* 0x0000000409067c20 */ /* 0x000fe20008400000 */
[----:B------:R-:W-:Y:S01]  /*b3a0*/  ULDC UR4, c[0x0][0x618] ;  /* 0x0001860000047ab9 */ /* 0x000fe20000000800 */
[----:B------:R-:W-:Y:S01]  /*b3b0*/  ULDC UR5, c[0x0][0x154] ;  /* 0x0000550000057ab9 */ /* 0x000fe20000000800 */
[----:B------:R-:W-:-:S03]  /*b3c0*/  IMAD.IADD R5, R5, 0x1, R7 ;  /* 0x0000000105057824 */ /* 0x000fc600078e0207 */
[----:B------:R-:W3:Y:S02]  /*b3d0*/  F2I.U32.TRUNC.NTZ R6, R6 ;  /* 0x0000000600067305 */ /* 0x000ee4000020f000 */
[----:B------:R-:W-:Y:S02]  /*b3e0*/  SHF.R.U64 R9, R4, UR4, R5 ;  /* 0x0000000404097c19 */ /* 0x000fe40008001205 */
[----:B-1----:R-:W-:-:S05]  /*b3f0*/  I2FP.F32.U32 R4, R14 ;  /* 0x0000000e00047245 */ /* 0x002fca0000201000 */
[----:B------:R-:W-:Y:S01]  /*b400*/  FMUL R22, R4, UR5 ;  /* 0x0000000504167c20 */ /* 0x000fe20008400000 */
[----:B------:R-:W-:Y:S01]  /*b410*/  SHF.R.U32.HI R4, RZ, UR4, R5 ;  /* 0x00000004ff047c19 */ /* 0x000fe20008011605 */
[----:B------:R-:W-:-:S03]  /*b420*/  ULDC UR4, c[0x0][0x658] ;  /* 0x0001960000047ab9 */ /* 0x000fc60000000800 */
[--C-:B------:R-:W-:Y:S01]  /*b430*/  SHF.R.U64 R20, R9, UR6, R4.reuse ;  /* 0x0000000609147c19 */ /* 0x100fe20008001204 */
[----:B------:R-:W1:Y:S01]  /*b440*/  F2I.U32.TRUNC.NTZ R22, R22 ;  /* 0x0000001600167305 */ /* 0x000e62000020f000 */
[----:B------:R-:W-:Y:S01]  /*b450*/  SHF.R.U32.HI R5, RZ, UR6, R4 ;  /* 0x00000006ff057c19 */ /* 0x000fe20008011604 */
[----:B---3--:R-:W-:-:S03]  /*b460*/  IMAD.MOV R6, RZ, RZ, -R6 ;  /* 0x000000ffff067224 */ /* 0x008fc600078e0a06 */
[----:B------:R-:W-:Y:S01]  /*b470*/  SHF.R.U64 R18, R20, UR4, R5 ;  /* 0x0000000414127c19 */ /* 0x000fe20008001205 */
[----:B--2---:R-:W-:Y:S01]  /*b480*/  IMAD R15, R24, R6, R15 ;  /* 0x00000006180f7224 */ /* 0x004fe200078e020f */
[----:B------:R-:W-:-:S03]  /*b490*/  SHF.R.U32.HI R23, RZ, UR4, R5 ;  /* 0x00000004ff177c19 */ /* 0x000fc60008011605 */
[----:B------:R-:W-:Y:S02]  /*b4a0*/  IMAD.MOV.U32 R4, RZ, RZ, R18 ;  /* 0x000000ffff047224 */ /* 0x000fe400078e0012 */
[----:B------:R-:W-:Y:S01]  /*b4b0*/  IMAD.MOV.U32 R5, RZ, RZ, R23 ;  /* 0x000000ffff057224 */ /* 0x000fe200078e0017 */
[----:B-1----:R-:W-:Y:S06]  /*b4c0*/  @!P1 BRA `(.L_x_273) ;  /* 0x0000000000289947 */ /* 0x002fec0003800000 */
[----:B------:R-:W-:Y:S02]  /*b4d0*/  ULDC UR4, c[0x0][0x64c] ;  /* 0x0001930000047ab9 */ /* 0x000fe40000000800 */
[----:B------:R-:W-:-:S05]  /*b4e0*/  IADD3 R5, P1, R18, UR4, RZ ;  /* 0x0000000412057c10 */ /* 0x000fca000ff3e0ff */
[----:B------:R-:W-:-:S04]  /*b4f0*/  IMAD.X R23, RZ, RZ, R23, P1 ;  /* 0x000000ffff177224 */ /* 0x000fc800008e0617 */
[----:B------:R-:W-:-:S04]  /*b500*/  IMAD.WIDE.U32 R6, R23, UR8, RZ ;  /* 0x0000000817067c25 */ /* 0x000fc8000f8e00ff */
[----:B------:R-:W-:-:S04]  /*b510*/  IMAD.WIDE.U32 R6, P1, R5, UR9, R6 ;  /* 0x0000000905067c25 */ /* 0x000fc8000f820006 */
[----:B------:R-:W-:-:S04]  /*b520*/  IMAD.WIDE.U32 R4, R5, UR8, RZ ;  /* 0x0000000805047c25 */ /* 0x000fc8000f8e00ff */
[----:B------:R-:W-:Y:S01]  /*b530*/  IMAD.MOV.U32 R4, RZ, RZ, R7 ;  /* 0x000000ffff047224 */ /* 0x000fe200078e0007 */
[----:B------:R-:W-:Y:S01]  /*b540*/  IADD3 RZ, P3, R5, R6, RZ ;  /* 0x0000000605ff7210 */ /* 0x000fe20007f7e0ff */
[----:B------:R-:W-:-:S04]  /*b550*/  IMAD.X R5, RZ, RZ, RZ, P1 ;  /* 0x000000ffff057224 */ /* 0x000fc800008e06ff */
[----:B------:R-:W-:-:S08]  /*b560*/  IMAD.WIDE.U32.X R4, R23, UR9, R4, P3 ;  /* 0x0000000917047c25 */ /* 0x000fd000098e0404 */
.L_x_273:
[----:B------:R-:W-:Y:S01]  /*b570*/  ISETP.NE.AND P1, PT, R2, 0x1, PT ;  /* 0x000000010200780c */ /* 0x000fe20003f25270 */
[----:B------:R-:W-:Y:S01]  /*b580*/  ULDC UR4, c[0x0][0x648] ;  /* 0x0001920000047ab9 */ /* 0x000fe20000000800 */
[----:B------:R-:W-:Y:S01]  /*b590*/  LOP3.LUT R20, R20, UR17, RZ, 0xc0, !PT ;  /* 0x0000001114147c12 */ /* 0x000fe2000f8ec0ff */
[----:B------:R-:W-:Y:S01]  /*b5a0*/  IMAD.MOV R22, RZ, RZ, -R22 ;  /* 0x000000ffff167224 */ /* 0x000fe200078e0a16 */
[----:B------:R-:W-:Y:S01]  /*b5b0*/  SHF.R.U64 R5, R4, UR4, R5 ;  /* 0x0000000404057c19 */ /* 0x000fe20008001205 */
[----:B------:R-:W-:Y:S01]  /*b5c0*/  ULDC UR4, c[0x0][0x638] ;  /* 0x00018e0000047ab9 */ /* 0x000fe20000000800 */
[----:B------:R-:W-:Y:S01]  /*b5d0*/  LOP3.LUT R9, R9, UR16, RZ, 0xc0, !PT ;  /* 0x0000001009097c12 */ /* 0x000fe2000f8ec0ff */
[----:B------:R-:W-:Y:S01]  /*b5e0*/  ULDC UR5, c[0x0][0x610] ;  /* 0x0001840000057ab9 */ /* 0x000fe20000000800 */
[----:B------:R-:W-:Y:S02]  /*b5f0*/  IMAD.MOV.U32 R4, RZ, RZ, 0x1 ;  /* 0x00000001ff047424 */ /* 0x000fe400078e00ff */
[----:B------:R-:W-:-:S02]  /*b600*/  IMAD.MOV R7, RZ, RZ, -R5 ;  /* 0x000000ffff077224 */ /* 0x000fc400078e0a05 */
[----:B------:R-:W-:Y:S02]  /*b610*/  IMAD R20, R5, UR18, R20 ;  /* 0x0000001205147c24 */ /* 0x000fe4000f8e0214 */
[----:B0-----:R-:W-:Y:S02]  /*b620*/  @P1 IMAD R15, R21, R22, R14 ;  /* 0x00000016150f1224 */ /* 0x001fe400078e020e */
[----:B------:R-:W-:Y:S01]  /*b630*/  IMAD R18, R7, UR4, R18 ;  /* 0x0000000407127c24 */ /* 0x000fe2000f8e0212 */
[----:B------:R-:W-:Y:S01]  /*b640*/  ULDC UR4, c[0x0][0x600] ;  /* 0x0001800000047ab9 */ /* 0x000fe20000000800 */
[----:B------:R-:W-:Y:S02]  /*b650*/  IMAD R15, R20, UR5, R15 ;  /* 0x00000005140f7c24 */ /* 0x000fe4000f8e020f */
[----:B------:R-:W-:-:S05]  /*b660*/  IMAD R18, R18, UR4, R9 ;  /* 0x0000000412127c24 */ /* 0x000fca000f8e0209 */
[----:B------:R-:W-:Y:S02]  /*b670*/  SEL R9, R18, R15, !P1 ;  /* 0x0000000f12097207 */ /* 0x000fe40004800000 */
[----:B------:R-:W-:-:S07]  /*b680*/  SEL R7, R15, R18, !P1 ;  /* 0x000000120f077207 */ /* 0x000fce0004800000 */
.L_x_271:
[----:B------:R-:W-:Y:S05]  /*b690*/  BSYNC B1 ;  /* 0x0000000000017941 */ /* 0x000fea0003800000 */
.L_x_270:
[----:B------:R-:W-:-:S13]  /*b6a0*/  LOP3.LUT P1, RZ, R4, 0xff, RZ, 0xc0, !PT ;  /* 0x000000ff04ff7812 */ /* 0x000fda000782c0ff */
[----:B------:R-:W-:Y:S05]  /*b6b0*/  @P1 BRA `(.L_x_274) ;  /* 0xfffffff4004c1947 */ /* 0x000fea000383ffff */
[----:B------:R-:W-:Y:S05]  /*b6c0*/  BSYNC B0 ;  /* 0x0000000000007941 */ /* 0x000fea0003800000 */
.L_x_262:
[----:B------:R-:W-:-:S03]  /*b6d0*/  UMOV UR4, 0xffffffff ;  /* 0xffffffff00047882 */ /* 0x000fc60000000000 */
[----:B------:R-:W-:Y:S05]  /*b6e0*/  BRA.DIV UR4, `(.L_x_275) ;  /* 0x0000000604387947 */ /* 0x000fea000b800000 */
[----:B------:R-:W-:-:S13]  /*b6f0*/  ELECT P6, URZ, PT ;  /* 0x00000000003f782f */ /* 0x000fda00038c0000 */
.L_x_290:
[----:B------:R-:W-:Y:S04]  /*b700*/  BSSY B0, `(.L_x_276) ;  /* 0x0000034000007945 */ /* 0x000fe80003800000 */
[----:B------:R-:W-:Y:S05]  /*b710*/  @!P6 BRA `(.L_x_277) ;  /* 0x0000000000c8e947 */ /* 0x000fea0003800000 */
[----:B------:R-:W-:-:S04]  /*b720*/  LOP3.LUT R19, R19, 0x2, RZ, 0xfc, !PT ;  /* 0x0000000213137812 */ /* 0x000fc800078efcff */
[----:B------:R-:W-:-:S13]  /*b730*/  ISETP.NE.AND P0, PT, R19, 0x3, PT ;  /* 0x000000031300780c */ /* 0x000fda0003f05270 */
[----:B------:R-:W-:Y:S05]  /*b740*/  @!P0 BRA `(.L_x_278) ;  /* 0x0000000000048947 */ /* 0x000fea0003800000 */
[----:B------:R-:W-:Y:S01]  /*b750*/  BPT.TRAP 0x1 ;  /* 0x000000040000795c */ /* 0x000fe20000300000 */
.L_x_278:
[----:B------:R-:W0:Y:S01]  /*b760*/  S2R R3, SR_CgaCtaId ;  /* 0x0000000000037919 */ /* 0x000e220000008800 */
[----:B------:R-:W-:-:S04]  /*b770*/  MOV R2, 0x400 ;  /* 0x0000040000027802 */ /* 0x000fc80000000f00 */
[----:B0-----:R-:W-:Y:S02]  /*b780*/  LEA R3, R3, R2, 0x18 ;  /* 0x0000000203037211 */ /* 0x001fe400078ec0ff */
[----:B------:R-:W-:-:S03]  /*b790*/  SHF.L.U32 R2, R0, 0x1f, RZ ;  /* 0x0000001f00027819 */ /* 0x000fc600000006ff */
[----:B------:R-:W-:-:S04]  /*b7a0*/  VIADD R3, R3, 0x28 ;  /* 0x0000002803037836 */ /* 0x000fc80000000000 */
[C---:B------:R-:W-:Y:S02]  /*b7b0*/  IMAD R7, R12.reuse, 0x8, R3 ;  /* 0x000000080c077824 */ /* 0x040fe400078e0203 */
[----:B------:R-:W-:Y:S02]  /*b7c0*/  VIADD R12, R12, 0x1 ;  /* 0x000000010c0c7836 */ /* 0x000fe40000000000 */
[----:B------:R-:W0:Y:S03]  /*b7d0*/  SYNCS.PHASECHK.TRANS64.TRYWAIT P0, [R7+URZ], R2 ;  /* 0x00000002070075a7 */ /* 0x000e26000800017f */
[----:B------:R-:W-:-:S04]  /*b7e0*/  ISETP.NE.AND P1, PT, R12, 0x5, PT ;  /* 0x000000050c00780c */ /* 0x000fc80003f25270 */
[----:B------:R-:W-:Y:S02]  /*b7f0*/  SEL R5, RZ, 0x1, P1 ;  /* 0x00000001ff057807 */ /* 0x000fe40000800000 */
[----:B------:R-:W-:Y:S02]  /*b800*/  SEL R12, R12, RZ, P1 ;  /* 0x000000ff0c0c7207 */ /* 0x000fe40000800000 */
[----:B------:R-:W-:-:S03]  /*b810*/  LOP3.LUT R5, R0, R5, RZ, 0x3c, !PT ;  /* 0x0000000500057212 */ /* 0x000fc600078e3cff */
[----:B------:R-:W-:Y:S01]  /*b820*/  IMAD R9, R12, 0x8, R3 ;  /* 0x000000080c097824 */ /* 0x000fe200078e0203 */
[----:B------:R-:W-:Y:S01]  /*b830*/  SHF.L.U32 R4, R5, 0x1f, RZ ;  /* 0x0000001f05047819 */ /* 0x000fe200000006ff */
[----:B0-----:R-:W-:Y:S06]  /*b840*/  @!P0 BRA `(.L_x_279) ;  /* 0x0000000400008947 */ /* 0x001fec0003800000 */
.L_x_291:
[----:B------:R-:W1:Y:S01]  /*b850*/  SYNCS.PHASECHK.TRANS64.TRYWAIT P0, [R9+URZ], R4 ;  /* 0x00000004090075a7 */ /* 0x000e62000800017f */
[----:B------:R-:W-:-:S05]  /*b860*/  VIADD R0, R12, 0x1 ;  /* 0x000000010c007836 */ /* 0x000fca0000000000 */
[----:B------:R-:W-:-:S04]  /*b870*/  ISETP.NE.AND P1, PT, R0, 0x5, PT ;  /* 0x000000050000780c */ /* 0x000fc80003f25270 */
[----:B0-----:R-:W-:Y:S02]  /*b880*/  SEL R2, RZ, 0x1, P1 ;  /* 0x00000001ff027807 */ /* 0x001fe40000800000 */
[----:B------:R-:W-:Y:S02]  /*b890*/  SEL R0, R0, RZ, P1 ;  /* 0x000000ff00007207 */ /* 0x000fe40000800000 */
[----:B------:R-:W-:-:S03]  /*b8a0*/  LOP3.LUT R7, R5, R2, RZ, 0x3c, !PT ;  /* 0x0000000205077212 */ /* 0x000fc600078e3cff */
[----:B------:R-:W-:Y:S01]  /*b8b0*/  IMAD R6, R0, 0x8, R3 ;  /* 0x0000000800067824 */ /* 0x000fe200078e0203 */
[----:B------:R-:W-:Y:S01]  /*b8c0*/  SHF.L.U32 R5, R7, 0x1f, RZ ;  /* 0x0000001f07057819 */ /* 0x000fe200000006ff */
[----:B-1----:R-:W-:Y:S06]  /*b8d0*/  @!P0 BRA `(.L_x_280) ;  /* 0x0000000000f08947 */ /* 0x002fec0003800000 */
.L_x_292:
[----:B------:R-:W1:Y:S01]  /*b8e0*/  SYNCS.PHASECHK.TRANS64.TRYWAIT P0, [R6+URZ], R5 ;  /* 0x00000005060075a7 */ /* 0x000e62000800017f */
[----:B------:R-:W-:-:S05]  /*b8f0*/  VIADD R0, R0, 0x1 ;  /* 0x0000000100007836 */ /* 0x000fca0000000000 */
[----:B------:R-:W-:-:S04]  /*b900*/  ISETP.NE.AND P1, PT, R0, 0x5, PT ;  /* 0x000000050000780c */ /* 0x000fc80003f25270 */
[----:B------:R-:W-:Y:S02]  /*b910*/  SEL R2, RZ, 0x1, P1 ;  /* 0x00000001ff027807 */ /* 0x000fe40000800000 */
[----:B------:R-:W-:Y:S02]  /*b920*/  SEL R0, R0, RZ, P1 ;  /* 0x000000ff00007207 */ /* 0x000fe40000800000 */
[----:B------:R-:W-:-:S03]  /*b930*/  LOP3.LUT R7, R7, R2, RZ, 0x3c, !PT ;  /* 0x0000000207077212 */ /* 0x000fc600078e3cff */
[----:B0-----:R-:W-:Y:S01]  /*b940*/  IMAD R9, R0, 0x8, R3 ;  /* 0x0000000800097824 */ /* 0x001fe200078e0203 */
[----:B------:R-:W-:Y:S01]  /*b950*/  SHF.L.U32 R4, R7, 0x1f, RZ ;  /* 0x0000001f07047819 */ /* 0x000fe200000006ff */
[----:B-1----:R-:W-:Y:S06]  /*b960*/  @!P0 BRA `(.L_x_281) ;  /* 0x0000000000e08947 */ /* 0x002fec0003800000 */
.L_x_293:
[----:B------:R-:W1:Y:S01]  /*b970*/  SYNCS.PHASECHK.TRANS64.TRYWAIT P0, [R9+URZ], R4 ;  /* 0x00000004090075a7 */ /* 0x000e62000800017f */
[----:B------:R-:W-:-:S05]  /*b980*/  VIADD R0, R0, 0x1 ;  /* 0x0000000100007836 */ /* 0x000fca0000000000 */
[----:B------:R-:W-:-:S04]  /*b990*/  ISETP.NE.AND P1, PT, R0, 0x5, PT ;  /* 0x000000050000780c */ /* 0x000fc80003f25270 */
[----:B------:R-:W-:Y:S02]  /*b9a0*/  SEL R2, RZ, 0x1, P1 ;  /* 0x00000001ff027807 */ /* 0x000fe40000800000 */
[----:B------:R-:W-:Y:S02]  /*b9b0*/  SEL R0, R0, RZ, P1 ;  /* 0x000000ff00007207 */ /* 0x000fe40000800000 */
[----:B------:R-:W-:Y:S01]  /*b9c0*/  LOP3.LUT R2, R7, R2, RZ, 0x3c, !PT ;  /* 0x0000000207027212 */ /* 0x000fe200078e3cff */
[----:B-1----:R-:W-:Y:S06]  /*b9d0*/  @!P0 BRA `(.L_x_282) ;  /* 0x0000000000d88947 */ /* 0x002fec0003800000 */
.L_x_294:
[----:B------:R-:W-:Y:S01]  /*b9e0*/  IMAD R3, R0, 0x8, R3 ;  /* 0x0000000800037824 */ /* 0x000fe200078e0203 */
[----:B------:R-:W-:-:S07]  /*b9f0*/  SHF.L.U32 R0, R2, 0x1f, RZ ;  /* 0x0000001f02007819 */ /* 0x000fce00000006ff */
.L_x_283:
[----:B--2---:R2:W3:Y:S02]  /*ba00*/  SYNCS.PHASECHK.TRANS64.TRYWAIT P0, [R3+URZ], R0 ;  /* 0x00000000030075a7 */ /* 0x0044e4000800017f */
[----:B---3--:R-:W-:Y:S05]  /*ba10*/  @!P0 NANOSLEEP.SYNCS 0x989680 ;  /* 0x009896800000895d */ /* 0x008fea0003900000 */
[----:B------:R-:W3:Y:S02]  /*ba20*/  @!P0 SYNCS.PHASECHK.TRANS64 P0, [R3+URZ], R0 ;  /* 0x00000000030085a7 */ /* 0x000ee4000800007f */
[----:B---3--:R-:W-:Y:S05]  /*ba30*/  @!P0 BRA `(.L_x_283) ;  /* 0xfffffffc00f08947 */ /* 0x008fea000383ffff */
.L_x_277:
[----:B------:R-:W-:Y:S05]  /*ba40*/  BSYNC B0 ;  /* 0x0000000000007941 */ /* 0x000fea0003800000 */
.L_x_276:
[----:B------:R-:W-:Y:S05]  /*ba50*/  EXIT ;  /* 0x000000000000794d */ /* 0x000fea0003800000 */
.L_x_17:
[----:B----4-:R4:W0:Y:S02]  /*ba60*/  SYNCS.PHASECHK.TRANS64.TRYWAIT P1, [R3+URZ], R0 ;  /* 0x00000000030075a7 */ /* 0x010824000802017f */
[----:B0-----:R-:W-:Y:S05]  /*ba70*/  @!P1 NANOSLEEP.SYNCS 0x989680 ;  /* 0x009896800000995d */ /* 0x001fea0003900000 */
[----:B------:R-:W0:Y:S02]  /*ba80*/  @!P1 SYNCS.PHASECHK.TRANS64 P1, [R3+URZ], R0 ;  /* 0x00000000030095a7 */ /* 0x000e24000802007f */
[----:B0-----:R-:W-:Y:S05]  /*ba90*/  @!P1 BRA `(.L_x_17) ;  /* 0xfffffffc00f09947 */ /* 0x001fea000383ffff */
[----:B------:R-:W-:Y:S05]  /*baa0*/  BRA `(.L_x_16) ;  /* 0xffffff5400f87947 */ /* 0x000fea000383ffff */
.L_x_22:
[----:B-1----:R1:W3:Y:S02]  /*bab0*/  SYNCS.PHASECHK.TRANS64.TRYWAIT P1, [R5+URZ], R4 ;  /* 0x00000004050075a7 */ /* 0x0022e4000802017f */
[----:B---3--:R-:W-:Y:S05]  /*bac0*/  @!P1 NANOSLEEP.SYNCS 0x989680 ;  /* 0x009896800000995d */ /* 0x008fea0003900000 */
[----:B------:R-:W3:Y:S02]  /*bad0*/  @!P1 SYNCS.PHASECHK.TRANS64 P1, [R5+URZ], R4 ;  /* 0x00000004050095a7 */ /* 0x000ee4000802007f */
[----:B---3--:R-:W-:Y:S05]  /*bae0*/  @!P1 BRA `(.L_x_22) ;  /* 0xfffffffc00f09947 */ /* 0x008fea000383ffff */
[----:B------:R-:W-:Y:S05]  /*baf0*/  BRA `(.L_x_21) ;  /* 0xffffff6c00c87947 */ /* 0x000fea000383ffff */
.L_x_263:
[----:B------:R-:W-:Y:S01]  /*bb00*/  BSSY B1, `(.L_x_284) ;  /* 0x0000006000017945 */ /* 0x000fe20003800000 */
[----:B------:R-:W-:-:S07]  /*bb10*/  IMAD.MOV.U32 R15, RZ, RZ, -0x1 ;  /* 0xffffffffff0f7424 */ /* 0x000fce00078e00ff */
[----:B------:R-:W-:Y:S05]  /*bb20*/  WARPSYNC.COLLECTIVE R15, `(.L_x_285) ;  /* 0x000000000f0c7348 */ /* 0x000fea0003c00000 */
[----:B------:R-:W-:Y:S02]  /*bb30*/  ELECT P6, UR62, PT ;  /* 0x00000000003e782f */ /* 0x000fe400038c0000 */
[----:B------:R-:W-:Y:S01]  /*bb40*/  MOV R14, UR62 ;  /* 0x0000003e000e7c02 */ /* 0x000fe20008000f00 */
[----:B------:R-:W-:Y:S10]  /*bb50*/  ENDCOLLECTIVE ;  /* 0x000000000000791b */ /* 0x000ff40003800000 */
.L_x_285:
[----:B------:R-:W-:Y:S05]  /*bb60*/  BSYNC B1 ;  /* 0x0000000000017941 */ /* 0x000fea0003800000 */
.L_x_284:
[----:B------:R-:W-:Y:S05]  /*bb70*/  BRA `(.L_x_286) ;  /* 0xfffffff000287947 */ /* 0x000fea000383ffff */
.L_x_266:
[----:B0-----:R0:W1:Y:S02]  /*bb80*/  SYNCS.PHASECHK.TRANS64.TRYWAIT P1, [R14+URZ+0x28], R7 ;  /* 0x000028070e0075a7 */ /* 0x001064000802017f */
[----:B-1----:R-:W-:Y:S05]  /*bb90*/  @!P1 NANOSLEEP.SYNCS 0x989680 ;  /* 0x009896800000995d */ /* 0x002fea0003900000 */
[----:B------:R-:W1:Y:S02]  /*bba0*/  @!P1 SYNCS.PHASECHK.TRANS64 P1, [R14+URZ+0x28], R7 ;  /* 0x000028070e0095a7 */ /* 0x000e64000802007f */
[----:B-1----:R-:W-:Y:S05]  /*bbb0*/  @!P1 BRA `(.L_x_266) ;  /* 0xfffffffc00f09947 */ /* 0x002fea000383ffff */
[----:B------:R-:W-:Y:S05]  /*bbc0*/  BRA `(.L_x_287) ;  /* 0xfffffff0005c7947 */ /* 0x000fea000383ffff */
.L_x_275:
[----:B------:R-:W-:Y:S01]  /*bbd0*/  BSSY B0, `(.L_x_288) ;  /* 0x0000006000007945 */ /* 0x000fe20003800000 */
[----:B------:R-:W-:-:S07]  /*bbe0*/  IMAD.MOV.U32 R15, RZ, RZ, -0x1 ;  /* 0xffffffffff0f7424 */ /* 0x000fce00078e00ff */
[----:B------:R-:W-:Y:S05]  /*bbf0*/  WARPSYNC.COLLECTIVE R15, `(.L_x_289) ;  /* 0x000000000f0c7348 */ /* 0x000fea0003c00000 */
[----:B------:R-:W-:Y:S02]  /*bc00*/  ELECT P6, UR62, PT ;  /* 0x00000000003e782f */ /* 0x000fe400038c0000 */
[----:B------:R-:W-:Y:S01]  /*bc10*/  MOV R14, UR62 ;  /* 0x0000003e000e7c02 */ /* 0x000fe20008000f00 */
[----:B------:R-:W-:Y:S10]  /*bc20*/  ENDCOLLECTIVE ;  /* 0x000000000000791b */ /* 0x000ff40003800000 */
.L_x_289:
[----:B------:R-:W-:Y:S05]  /*bc30*/  BSYNC B0 ;  /* 0x0000000000007941 */ /* 0x000fea0003800000 */
.L_x_288:
[----:B------:R-:W-:Y:S05]  /*bc40*/  BRA `(.L_x_290) ;  /* 0xfffffff800ac7947 */ /* 0x000fea000383ffff */
.L_x_279:
[----:B0-----:R0:W1:Y:S02]  /*bc50*/  SYNCS.PHASECHK.TRANS64.TRYWAIT P0, [R7+URZ], R2 ;  /* 0x00000002070075a7 */ /* 0x001064000800017f */
[----:B-1----:R-:W-:Y:S05]  /*bc60*/  @!P0 NANOSLEEP.SYNCS 0x989680 ;  /* 0x009896800000895d */ /* 0x002fea0003900000 */
[----:B------:R-:W1:Y:S02]  /*bc70*/  @!P0 SYNCS.PHASECHK.TRANS64 P0, [R7+URZ], R2 ;  /* 0x00000002070085a7 */ /* 0x000e64000800007f */
[----:B-1----:R-:W-:Y:S05]  /*bc80*/  @!P0 BRA `(.L_x_279) ;  /* 0xfffffffc00f08947 */ /* 0x002fea000383ffff */
[----:B------:R-:W-:Y:S05]  /*bc90*/  BRA `(.L_x_291) ;  /* 0xfffffff800ec7947 */ /* 0x000fea000383ffff */
.L_x_280:
[----:B0-----:R0:W1:Y:S02]  /*bca0*/  SYNCS.PHASECHK.TRANS64.TRYWAIT P0, [R9+URZ], R4 ;  /* 0x00000004090075a7 */ /* 0x001064000800017f */
[----:B-1----:R-:W-:Y:S05]  /*bcb0*/  @!P0 NANOSLEEP.SYNCS 0x989680 ;  /* 0x009896800000895d */ /* 0x002fea0003900000 */
[----:B------:R-:W1:Y:S02]  /*bcc0*/  @!P0 SYNCS.PHASECHK.TRANS64 P0, [R9+URZ], R4 ;  /* 0x00000004090085a7 */ /* 0x000e64000800007f */
[----:B-1----:R-:W-:Y:S05]  /*bcd0*/  @!P0 BRA `(.L_x_280) ;  /* 0xfffffffc00f08947 */ /* 0x002fea000383ffff */
[----:B------:R-:W-:Y:S05]  /*bce0*/  BRA `(.L_x_292) ;  /* 0xfffffff800fc7947 */ /* 0x000fea000383ffff */
.L_x_281:
[----:B0-----:R0:W1:Y:S02]  /*bcf0*/  SYNCS.PHASECHK.TRANS64.TRYWAIT P0, [R6+URZ], R5 ;  /* 0x00000005060075a7 */ /* 0x001064000800017f */
[----:B-1----:R-:W-:Y:S05]  /*bd00*/  @!P0 NANOSLEEP.SYNCS 0x989680 ;  /* 0x009896800000895d */ /* 0x002fea0003900000 */
[----:B------:R-:W1:Y:S02]  /*bd10*/  @!P0 SYNCS.PHASECHK.TRANS64 P0, [R6+URZ], R5 ;  /* 0x00000005060085a7 */ /* 0x000e64000800007f */
[----:B-1----:R-:W-:Y:S05]  /*bd20*/  @!P0 BRA `(.L_x_281) ;  /* 0xfffffffc00f08947 */ /* 0x002fea000383ffff */
[----:B------:R-:W-:Y:S05]  /*bd30*/  BRA `(.L_x_293) ;  /* 0xfffffffc000c7947 */ /* 0x000fea000383ffff */
.L_x_282:
[----:B-1----:R1:W2:Y:S02]  /*bd40*/  SYNCS.PHASECHK.TRANS64.TRYWAIT P0, [R9+URZ], R4 ;  /* 0x00000004090075a7 */ /* 0x0022a4000800017f */
[----:B--2---:R-:W-:Y:S05]  /*bd50*/  @!P0 NANOSLEEP.SYNCS 0x989680 ;  /* 0x009896800000895d */ /* 0x004fea0003900000 */
[----:B------:R-:W2:Y:S02]  /*bd60*/  @!P0 SYNCS.PHASECHK.TRANS64 P0, [R9+URZ], R4 ;  /* 0x00000004090085a7 */ /* 0x000ea4000800007f */
[----:B--2---:R-:W-:Y:S05]  /*bd70*/  @!P0 BRA `(.L_x_282) ;  /* 0xfffffffc00f08947 */ /* 0x004fea000383ffff */
[----:B------:R-:W-:Y:S05]  /*bd80*/  BRA `(.L_x_294) ;  /* 0xfffffffc00147947 */ /* 0x000fea000383ffff */
.L_x_295:
[----:B------:R-:W-:-:S00]  /*bd90*/  BRA `(.L_x_295) ;  /* 0xfffffffc00fc7947 */ /* 0x000fc0000383ffff */
[----:B------:R-:W-:-:S00]  /*bda0*/  NOP ;  /* 0x0000000000007918 */ /* 0x000fc00000000000 */
        /* <DEDUP_REMOVED lines=13> */
.L_x_296:


//--------------------- .nv.global.init           --------------------------
	.section	.nv.global.init,"aw",@progbits
.nv.global.init:
	.type		$str$22,@object
	.size		$str$22,($str$23 - $str$22)
$str$22:
        /*0000*/ 	.byte	0x6b, 0x5f, 0x74, 0x69, 0x6c, 0x65, 0x5f, 0x63, 0x6f, 0x75, 0x6e, 0x74, 0x20, 0x3e, 0x3d, 0x20
        /*0010*/ 	.byte	0x31, 0x00
	.type		$str$23,@object
	.size		$str$23,(__unnamed_1 - $str$23)
$str$23:
        /*0012*/ 	.byte	0x2f, 0x74, 0x6d, 0x70, 0x2f, 0x63, 0x75, 0x74, 0x6c, 0x61, 0x73, 0x73, 0x5f, 0x73, 0x77, 0x65
        /*0022*/ 	.byte	0x65, 0x70, 0x5f, 0x73, 0x72, 0x63, 0x2f, 0x69, 0x6e, 0x63, 0x6c, 0x75, 0x64, 0x65, 0x2f, 0x63
        /*0032*/ 	.byte	0x75, 0x74, 0x6c, 0x61, 0x73, 0x73, 0x2f, 0x67, 0x65, 0x6d, 0x6d, 0x2f, 0x63, 0x6f, 0x6c, 0x6c
        /*0042*/ 	.byte	0x65, 0x63, 0x74, 0x69, 0x76, 0x65, 0x2f, 0x73, 0x6d, 0x39, 0x30, 0x5f, 0x6d, 0x6d, 0x61, 0x5f
        /*0052*/ 	.byte	0x74, 0x6d, 0x61, 0x5f, 0x67, 0x6d, 0x6d, 0x61, 0x5f, 0x73, 0x73, 0x5f, 0x77, 0x61, 0x72, 0x70
        /*0062*/ 	.byte	0x73, 0x70, 0x65, 0x63, 0x69, 0x61, 0x6c, 0x69, 0x7a, 0x65, 0x64, 0x2e, 0x68, 0x70, 0x70, 0x00
	.type		__unnamed_1,@object
	.size		__unnamed_1,(.L_0 - __unnamed_1)
__unnamed_1:
        /*0072*/ 	.byte	0x76, 0x6f, 0x69, 0x64, 0x20, 0x63, 0x75, 0x74, 0x6c, 0x61, 0x73, 0x73, 0x3a, 0x3a, 0x67, 0x65
        /* <DEDUP_REMOVED lines=172> */
        /*0b42*/ 	.byte	0x74, 0x79, 0x5d, 0x00
.L_0:


//--------------------- .nv.shared._ZN7cutlass13device_kernelINS_4gemm6kernel13GemmUniversalIN4cute5tupleIJiiiiEEENS1_10collective13CollectiveMmaINS1_34MainloopSm90TmaGmmaWarpSpecializedILi5ENS5_IJNS4_1CILi1EEESB_SB_EEENS1_35KernelTmaWarpSpecializedCooperativeEEENS5_IJNSA_ILi192EEENSA_ILi112EEENSA_ILi128EEEEEEaNS5_IJlSB_lEEEaSJ_NS4_8TiledMMAINS4_8MMA_AtomIJNS4_4SM904GMMA26MMA_64x16x32_S32S8S8_SS_TNEEEENS4_6LayoutINS5_IJNSA_ILi2EEESB_SB_EEENS5_IJSB_NSA_ILi0EEEST_EEEEENS5_IJNS4_10UnderscoreESW_SW_EEEEENS4_13SM90_TMA_LOADENS4_14ComposedLayoutINS4_7SwizzleILi3ELi4ELi3EEENS4_18smem_ptr_flag_bitsILi8EEENSQ_INS5_IJNSA_ILi8EEESH_EEENS5_IJSH_SB_EEEEEEEvNS4_8identityESZ_S19_vS1A_EENS_8epilogue10collective6detail29Sm90TmaWarpSpecializedAdapterINS1D_15DefaultEpilogueIaSJ_SJ_NS1C_6thread17LinearCombinationIaLi1EiiLNS1H_9ScaleType4KindE0ELNS_15FloatRoundStyleE2EaEENS1_15EpilogueDefaultEEEEEvvEEEEvNT_6ParamsE --------------------------
	.section	.nv.shared._ZN7cutlass13device_kernelINS_4gemm6kernel13GemmUniversalIN4cute5tupleIJiiiiEEENS1_10collective13CollectiveMmaINS1_34MainloopSm90TmaGmmaWarpSpecializedILi5ENS5_IJNS4_1CILi1EEESB_SB_EEENS1_35KernelTmaWarpSpecializedCooperativeEEENS5_IJNSA_ILi192EEENSA_ILi112EEENSA_ILi128EEEEEEaNS5_IJlSB_lEEEaSJ_NS4_8TiledMMAINS4_8MMA_AtomIJNS4_4SM904GMMA26MMA_64x16x32_S32S8S8_SS_TNEEEENS4_6LayoutINS5_IJNSA_ILi2EEESB_SB_EEENS5_IJSB_NSA_ILi0EEEST_EEEEENS5_IJNS4_10UnderscoreESW_SW_EEEEENS4_13SM90_TMA_LOADENS4_14ComposedLayoutINS4_7SwizzleILi3ELi4ELi3EEENS4_18smem_ptr_flag_bitsILi8EEENSQ_INS5_IJNSA_ILi8EEESH_EEENS5_IJSH_SB_EEEEEEEvNS4_8identityESZ_S19_vS1A_EENS_8epilogue10collective6detail29Sm90TmaWarpSpecializedAdapterINS1D_15DefaultEpilogueIaSJ_SJ_NS1C_6thread17LinearCombinationIaLi1EiiLNS1H_9ScaleType4KindE0ELNS_15FloatRoundStyleE2EaEENS1_15EpilogueDefaultEEEEEvvEEEEvNT_6ParamsE,"aw",@nobits
	.sectionflags	@""
	.align	16
	.zero		1024


//--------------------- .nv.shared.reserved.0     --------------------------
	.section	.nv.shared.reserved.0,"aw",@nobits
	.weak		__nv_reservedSMEM_offset_0_alias
	.size		__nv_reservedSMEM_offset_0_alias, 0, 0
	.other		__nv_reservedSMEM_offset_0_alias,@"STO_CUDA_RESERVED_SHARED STV_DEFAULT"
__nv_reservedSMEM_offset_0_alias:
	.zero		0


//--------------------- .nv.global                --------------------------
	.section	.nv.global,"aw",@nobits
.nv.global:
	.type		_ZN40_INTERNAL_d399447c_4_k_cu_be60d542_122294cute1_E,@object
	.size		_ZN40_INTERNAL_d399447c_4_k_cu_be60d542_122294cute1_E,(_ZN40_INTERNAL_d399447c_4_k_cu_be60d542_122294cuda3std3__45__cpo6cbeginE - _ZN40_INTERNAL_d399447c_4_k_cu_be60d542_122294cute1_E)
_ZN40_INTERNAL_d399447c_4_k_cu_be60d542_122294cute1_E:
	.zero		1
	.type		_ZN40_INTERNAL_d399447c_4_k_cu_be60d542_122294cuda3std3__45__cpo6cbeginE,@object
	.size		_ZN40_INTERNAL_d399447c_4_k_cu_be60d542_122294cuda3std3__45__cpo6cbeginE,(_ZN40_INTERNAL_d399447c_4_k_cu_be60d542_122294cuda3std3__48in_placeE - _ZN40_INTERNAL_d399447c_4_k_cu_be60d542_122294cuda3std3__45__cpo6cbeginE)
_ZN40_INTERNAL_d399447c_4_k_cu_be60d542_122294cuda3std3__45__cpo6cbeginE:
	.zero		1
	.type		_ZN40_INTERNAL_d399447c_4_k_cu_be60d542_122294cuda3std3__48in_placeE,@object
	.size		_ZN40_INTERNAL_d399447c_4_k_cu_be60d542_122294cuda3std3__48in_placeE,(_ZN40_INTERNAL_d399447c_4_k_cu_be60d542_122294cuda3std6ranges3__45__cpo9iter_moveE - _ZN40_INTERNAL_d399447c_4_k_cu_be60d542_122294cuda3std3__48in_placeE)
_ZN40_INTERNAL_d399447c_4_k_cu_be60d542_122294cuda3std3__48in_placeE:
	.zero		1
	.type		_ZN40_INTERNAL_d399447c_4_k_cu_be60d542_122294cuda3std6ranges3__45__cpo9iter_moveE,@object
	.size		_ZN40_INTERNAL_d399447c_4_k_cu_be60d542_122294cuda3std6ranges3__45__cpo9iter_moveE,(_ZN40_INTERNAL_d399447c_4_k_cu_be60d542_122294cuda3std3__45__cpo5beginE - _ZN40_INTERNAL_d399447c_4_k_cu_be60d542_122294cuda3std6ranges3__45__cpo9iter_moveE)
_ZN40_INTERNAL_d399447c_4_k_cu_be60d542_122294cuda3std6ranges3__45__cpo9iter_moveE:
	.zero		1
	.type		_ZN40_INTERNAL_d399447c_4_k_cu_be60d542_122294cuda3std3__45__cpo5beginE,@object
	.size		_ZN40_INTERNAL_d399447c_4_k_cu_be60d542_122294cuda3std3__45__cpo5beginE,(_ZN40_INTERNAL_d399447c_4_k_cu_be60d542_122294cuda3std3__442_GLOBAL__N__d399447c_4_k_cu_be60d542_122296ignoreE - _ZN40_INTERNAL_d399447c_4_k_cu_be60d542_122294cuda3std3__45__cpo5beginE)
_ZN40_INTERNAL_d399447c_4_k_cu_be60d542_122294cuda3std3__45__cpo5beginE:
	.zero		1
	.type		_ZN40_INTERNAL_d399447c_4_k_cu_be60d542_122294cuda3std3__442_GLOBAL__N__d399447c_4_k_cu_be60d542_122296ignoreE,@object
	.size		_ZN40_INTERNAL_d399447c_4_k_cu_be60d542_122294cuda3std3__442_GLOBAL__N__d399447c_4_k_cu_be60d542_122296ignoreE,(_ZN40_INTERNAL_d399447c_4_k_cu_be60d542_122294cute7productE - _ZN40_INTERNAL_d399447c_4_k_cu_be60d542_122294cuda3std3__442_GLOBAL__N__d399447c_4_k_cu_be60d542_122296ignoreE)
_ZN40_INTERNAL_d399447c_4_k_cu_be60d542_122294cuda3std3__442_GLOBAL__N__d399447c_4_k_cu_be60d542_122296ignoreE:
	.zero		1
	.type		_ZN40_INTERNAL_d399447c_4_k_cu_be60d542_122294cute7productE,@object
	.size		_ZN40_INTERNAL_d399447c_4_k_cu_be60d542_122294cute7productE,(_ZN40_INTERNAL_d399447c_4_k_cu_be60d542_122294cuda3std3__45__cpo3endE - _ZN40_INTERNAL_d399447c_4_k_cu_be60d542_122294cute7productE)
_ZN40_INTERNAL_d399447c_4_k_cu_be60d542_122294cute7productE:
	.zero		1
	.type		_ZN40_INTERNAL_d399447c_4_k_cu_be60d542_122294cuda3std3__45__cpo3endE,@object
	.size		_ZN40_INTERNAL_d399447c_4_k_cu_be60d542_122294cuda3std3__45__cpo3endE,(_ZN40_INTERNAL_d399447c_4_k_cu_be60d542_122294cuda3std3__419piecewise_constructE - _ZN40_INTERNAL_d399447c_4_k_cu_be60d542_122294cuda3std3__45__cpo3endE)
_ZN40_INTERNAL_d399447c_4_k_cu_be60d542_122294cuda3std3__45__cpo3endE:
	.zero		1
	.type		_ZN40_INTERNAL_d399447c_4_k_cu_be60d542_122294cuda3std3__419piecewise_constructE,@object
	.size		_ZN40_INTERNAL_d399447c_4_k_cu_be60d542_122294cuda3std3__419piecewise_constructE,(_ZN40_INTERNAL_d399447c_4_k_cu_be60d542_122294cuda3std3__45__cpo4cendE - _ZN40_INTERNAL_d399447c_4_k_cu_be60d542_122294cuda3std3__419piecewise_constructE)
_ZN40_INTERNAL_d399447c_4_k_cu_be60d542_122294cuda3std3__419piecewise_constructE:
	.zero		1
	.type		_ZN40_INTERNAL_d399447c_4_k_cu_be60d542_122294cuda3std3__45__cpo4cendE,@object
	.size		_ZN40_INTERNAL_d399447c_4_k_cu_be60d542_122294cuda3std3__45__cpo4cendE,(_ZN40_INTERNAL_d399447c_4_k_cu_be60d542_122294cuda3std6ranges3__45__cpo4swapE - _ZN40_INTERNAL_d399447c_4_k_cu_be60d542_122294cuda3std3__45__cpo4cendE)
_ZN40_INTERNAL_d399447c_4_k_cu_be60d542_122294cuda3std3__45__cpo4cendE:
	.zero		1
	.type		_ZN40_INTERNAL_d399447c_4_k_cu_be60d542_122294cuda3std6ranges3__45__cpo4swapE,@object
	.size		_ZN40_INTERNAL_d399447c_4_k_cu_be60d542_122294cuda3std6ranges3__45__cpo4swapE,(.L_8 - _ZN40_INTERNAL_d399447c_4_k_cu_be60d542_122294cuda3std6ranges3__45__cpo4swapE)
_ZN40_INTERNAL_d399447c_4_k_cu_be60d542_122294cuda3std6ranges3__45__cpo4swapE:
	.zero		1
.L_8:


//--------------------- .nv.constant0._ZN7cutlass13device_kernelINS_4gemm6kernel13GemmUniversalIN4cute5tupleIJiiiiEEENS1_10collective13CollectiveMmaINS1_34MainloopSm90TmaGmmaWarpSpecializedILi5ENS5_IJNS4_1CILi1EEESB_SB_EEENS1_35KernelTmaWarpSpecializedCooperativeEEENS5_IJNSA_ILi192EEENSA_ILi112EEENSA_ILi128EEEEEEaNS5_IJlSB_lEEEaSJ_NS4_8TiledMMAINS4_8MMA_AtomIJNS4_4SM904GMMA26MMA_64x16x32_S32S8S8_SS_TNEEEENS4_6LayoutINS5_IJNSA_ILi2EEESB_SB_EEENS5_IJSB_NSA_ILi0EEEST_EEEEENS5_IJNS4_10UnderscoreESW_SW_EEEEENS4_13SM90_TMA_LOADENS4_14ComposedLayoutINS4_7SwizzleILi3ELi4ELi3EEENS4_18smem_ptr_flag_bitsILi8EEENSQ_INS5_IJNSA_ILi8EEESH_EEENS5_IJSH_SB_EEEEEEEvNS4_8identityESZ_S19_vS1A_EENS_8epilogue10collective6detail29Sm90TmaWarpSpecializedAdapterINS1D_15DefaultEpilogueIaSJ_SJ_NS1C_6thread17LinearCombinationIaLi1EiiLNS1H_9ScaleType4KindE0ELNS_15FloatRoundStyleE2EaEENS1_15EpilogueDefaultEEEEEvvEEEEvNT_6ParamsE --------------------------
	.section	.nv.constant0._ZN7cutlass13device_kernelINS_4gemm6kernel13GemmUniversalIN4cute5tupleIJiiiiEEENS1_10collective13CollectiveMmaINS1_34MainloopSm90TmaGmmaWarpSpecializedILi5ENS5_IJNS4_1CILi1EEESB_SB_EEENS1_35KernelTmaWarpSpecializedCooperativeEEENS5_IJNSA_ILi192EEENSA_ILi112EEENSA_ILi128EEEEEEaNS5_IJlSB_lEEEaSJ_NS4_8TiledMMAINS4_8MMA_AtomIJNS4_4SM904GMMA26MMA_64x16x32_S32S8S8_SS_TNEEEENS4_6LayoutINS5_IJNSA_ILi2EEESB_SB_EEENS5_IJSB_NSA_ILi0EEEST_EEEEENS5_IJNS4_10UnderscoreESW_SW_EEEEENS4_13SM90_TMA_LOADENS4_14ComposedLayoutINS4_7SwizzleILi3ELi4ELi3EEENS4_18smem_ptr_flag_bitsILi8EEENSQ_INS5_IJNSA_ILi8EEESH_EEENS5_IJSH_SB_EEEEEEEvNS4_8identityESZ_S19_vS1A_EENS_8epilogue10collective6detail29Sm90TmaWarpSpecializedAdapterINS1D_15DefaultEpilogueIaSJ_SJ_NS1C_6thread17LinearCombinationIaLi1EiiLNS1H_9ScaleType4KindE0ELNS_15FloatRoundStyleE2EaEENS1_15EpilogueDefaultEEEEEvvEEEEvNT_6ParamsE,"a",@progbits
	.sectionflags	@""
	.align	4
.nv.constant0._ZN7cutlass13device_kernelINS_4gemm6kernel13GemmUniversalIN4cute5tupleIJiiiiEEENS1_10collective13CollectiveMmaINS1_34MainloopSm90TmaGmmaWarpSpecializedILi5ENS5_IJNS4_1CILi1EEESB_SB_EEENS1_35KernelTmaWarpSpecializedCooperativeEEENS5_IJNSA_ILi192EEENSA_ILi112EEENSA_ILi128EEEEEEaNS5_IJlSB_lEEEaSJ_NS4_8TiledMMAINS4_8MMA_AtomIJNS4_4SM904GMMA26MMA_64x16x32_S32S8S8_SS_TNEEEENS4_6LayoutINS5_IJNSA_ILi2EEESB_SB_EEENS5_IJSB_NSA_ILi0EEEST_EEEEENS5_IJNS4_10UnderscoreESW_SW_EEEEENS4_13SM90_TMA_LOADENS4_14ComposedLayoutINS4_7SwizzleILi3ELi4ELi3EEENS4_18smem_ptr_flag_bitsILi8EEENSQ_INS5_IJNSA_ILi8EEESH_EEENS5_IJSH_SB_EEEEEEEvNS4_8identityESZ_S19_vS1A_EENS_8epilogue10collective6detail29Sm90TmaWarpSpecializedAdapterINS1D_15DefaultEpilogueIaSJ_SJ_NS1C_6thread17LinearCombinationIaLi1EiiLNS1H_9ScaleType4KindE0ELNS_15FloatRoundStyleE2EaEENS1_15EpilogueDefaultEEEEEvvEEEEvNT_6ParamsE:
	.zero		1664


//--------------------- SYMBOLS --------------------------

	.type		.nv.reservedSmem.offset0,@object
	.size		.nv.reservedSmem.offset0,0x4
	.type		__assertfail,@function
